//
// Generated by NVIDIA NVVM Compiler
//
// Compiler Build ID: CL-36424714
// Cuda compilation tools, release 13.0, V13.0.88
// Based on NVVM 20.0.0
//

.version 9.0
.target sm_100
.address_size 64

	// .globl	_Z23matrixMultiplyV100LargeILi64EEvPKfS1_Pfiii
// _ZZ23matrixMultiplyV100LargeILi64EEvPKfS1_PfiiiE2As has been demoted
// _ZZ23matrixMultiplyV100LargeILi64EEvPKfS1_PfiiiE2Bs has been demoted
// _ZZ18matrixMultiplyV100ILi64ELi2ELi2EEvPKfS1_PfiiiE2As has been demoted
// _ZZ18matrixMultiplyV100ILi64ELi2ELi2EEvPKfS1_PfiiiE2Bs has been demoted
// _ZZ28matrixMultiplyMixedPrecisionILi64EEvPKfS1_PfiiiE2As has been demoted
// _ZZ28matrixMultiplyMixedPrecisionILi64EEvPKfS1_PfiiiE2Bs has been demoted
// _ZZ19matrixMultiplyTiledILi64EEvPKfS1_PfiiiE2As has been demoted
// _ZZ19matrixMultiplyTiledILi64EEvPKfS1_PfiiiE2Bs has been demoted

.visible .entry _Z23matrixMultiplyV100LargeILi64EEvPKfS1_Pfiii(
	.param .u64 .ptr .align 1 _Z23matrixMultiplyV100LargeILi64EEvPKfS1_Pfiii_param_0,
	.param .u64 .ptr .align 1 _Z23matrixMultiplyV100LargeILi64EEvPKfS1_Pfiii_param_1,
	.param .u64 .ptr .align 1 _Z23matrixMultiplyV100LargeILi64EEvPKfS1_Pfiii_param_2,
	.param .u32 _Z23matrixMultiplyV100LargeILi64EEvPKfS1_Pfiii_param_3,
	.param .u32 _Z23matrixMultiplyV100LargeILi64EEvPKfS1_Pfiii_param_4,
	.param .u32 _Z23matrixMultiplyV100LargeILi64EEvPKfS1_Pfiii_param_5
)
{
	.reg .pred 	%p<48>;
	.reg .b32 	%r<106>;
	.reg .b32 	%f<1611>;
	.reg .b64 	%rd<50>;
	// demoted variable
	.shared .align 4 .b8 _ZZ23matrixMultiplyV100LargeILi64EEvPKfS1_PfiiiE2As[17408];
	// demoted variable
	.shared .align 4 .b8 _ZZ23matrixMultiplyV100LargeILi64EEvPKfS1_PfiiiE2Bs[17408];
	ld.param.u64 	%rd8, [_Z23matrixMultiplyV100LargeILi64EEvPKfS1_Pfiii_param_0];
	ld.param.u64 	%rd9, [_Z23matrixMultiplyV100LargeILi64EEvPKfS1_Pfiii_param_1];
	ld.param.u64 	%rd10, [_Z23matrixMultiplyV100LargeILi64EEvPKfS1_Pfiii_param_2];
	ld.param.u32 	%r39, [_Z23matrixMultiplyV100LargeILi64EEvPKfS1_Pfiii_param_3];
	ld.param.u32 	%r40, [_Z23matrixMultiplyV100LargeILi64EEvPKfS1_Pfiii_param_4];
	ld.param.u32 	%r41, [_Z23matrixMultiplyV100LargeILi64EEvPKfS1_Pfiii_param_5];
	cvta.to.global.u64 	%rd1, %rd10;
	mov.u32 	%r42, %ctaid.x;
	mov.u32 	%r43, %ctaid.y;
	mov.u32 	%r1, %tid.x;
	mov.u32 	%r2, %tid.y;
	shl.b32 	%r44, %r43, 6;
	shl.b32 	%r3, %r2, 2;
	add.s32 	%r4, %r44, %r3;
	shl.b32 	%r45, %r42, 6;
	shl.b32 	%r5, %r1, 2;
	add.s32 	%r6, %r45, %r5;
	setp.lt.s32 	%p1, %r41, 1;
	mov.f32 	%f1595, 0f00000000;
	mov.f32 	%f1596, %f1595;
	mov.f32 	%f1597, %f1595;
	mov.f32 	%f1598, %f1595;
	mov.f32 	%f1599, %f1595;
	mov.f32 	%f1600, %f1595;
	mov.f32 	%f1601, %f1595;
	mov.f32 	%f1602, %f1595;
	mov.f32 	%f1603, %f1595;
	mov.f32 	%f1604, %f1595;
	mov.f32 	%f1605, %f1595;
	mov.f32 	%f1606, %f1595;
	mov.f32 	%f1607, %f1595;
	mov.f32 	%f1608, %f1595;
	mov.f32 	%f1609, %f1595;
	mov.f32 	%f1610, %f1595;
	@%p1 bra 	$L__BB0_29;
	shl.b32 	%r47, %r1, 4;
	mad.lo.s32 	%r48, %r2, 1088, %r47;
	mov.u32 	%r49, _ZZ23matrixMultiplyV100LargeILi64EEvPKfS1_PfiiiE2As;
	add.s32 	%r50, %r48, %r49;
	add.s32 	%r7, %r50, 8;
	mov.b32 	%r97, 0;
	mov.f32 	%f1595, 0f00000000;
$L__BB0_2:
	mov.u32 	%r52, %tid.y;
	mov.u32 	%r53, %tid.x;
	shl.b32 	%r54, %r53, 4;
	mad.lo.s32 	%r55, %r52, 1088, %r54;
	mov.u32 	%r56, _ZZ23matrixMultiplyV100LargeILi64EEvPKfS1_PfiiiE2Bs;
	add.s32 	%r57, %r55, %r56;
	add.s32 	%r104, %r57, 8;
	shl.b32 	%r58, %r97, 6;
	add.s32 	%r10, %r58, %r5;
	add.s32 	%r99, %r3, %r58;
	mul.lo.s32 	%r98, %r40, %r99;
	add.s32 	%r103, %r6, %r98;
	mad.lo.s32 	%r59, %r41, %r4, %r5;
	add.s32 	%r101, %r59, %r58;
	mov.b32 	%r105, 8;
	mov.u32 	%r100, %r4;
	mov.u32 	%r102, %r7;
$L__BB0_3:
	setp.ge.s32 	%p2, %r10, %r41;
	setp.ge.s32 	%p3, %r100, %r39;
	or.pred  	%p4, %p3, %p2;
	@%p4 bra 	$L__BB0_5;
	mul.wide.u32 	%rd12, %r101, 4;
	add.s64 	%rd11, %rd8, %rd12;
	// begin inline asm
	ld.global.nc.f32 %f51, [%rd11];
	// end inline asm
	st.shared.f32 	[%r102+-8], %f51;
	bra.uni 	$L__BB0_6;
$L__BB0_5:
	mov.b32 	%r60, 0;
	st.shared.u32 	[%r102+-8], %r60;
$L__BB0_6:
	setp.ge.s32 	%p5, %r99, %r41;
	setp.ge.s32 	%p6, %r6, %r40;
	or.pred  	%p7, %p5, %p6;
	@%p7 bra 	$L__BB0_8;
	mul.wide.s32 	%rd14, %r103, 4;
	add.s64 	%rd13, %rd9, %rd14;
	// begin inline asm
	ld.global.nc.f32 %f52, [%rd13];
	// end inline asm
	st.shared.f32 	[%r104+-8], %f52;
	bra.uni 	$L__BB0_9;
$L__BB0_8:
	mov.b32 	%r61, 0;
	st.shared.u32 	[%r104+-8], %r61;
$L__BB0_9:
	setp.lt.s32 	%p8, %r100, %r39;
	add.s32 	%r62, %r10, 1;
	setp.lt.s32 	%p9, %r62, %r41;
	and.pred  	%p10, %p8, %p9;
	mul.wide.u32 	%rd15, %r101, 4;
	add.s64 	%rd2, %rd8, %rd15;
	@%p10 bra 	$L__BB0_11;
	mov.b32 	%r63, 0;
	st.shared.u32 	[%r102+-4], %r63;
	bra.uni 	$L__BB0_12;
$L__BB0_11:
	add.s64 	%rd16, %rd2, 4;
	// begin inline asm
	ld.global.nc.f32 %f53, [%rd16];
	// end inline asm
	st.shared.f32 	[%r102+-4], %f53;
$L__BB0_12:
	setp.lt.s32 	%p11, %r99, %r41;
	add.s32 	%r64, %r6, 1;
	setp.lt.s32 	%p12, %r64, %r40;
	and.pred  	%p13, %p11, %p12;
	cvt.s64.s32 	%rd17, %r98;
	cvt.u64.u32 	%rd18, %r6;
	add.s64 	%rd19, %rd18, %rd17;
	shl.b64 	%rd20, %rd19, 2;
	add.s64 	%rd3, %rd9, %rd20;
	@%p13 bra 	$L__BB0_14;
	mov.b32 	%r65, 0;
	st.shared.u32 	[%r104+-4], %r65;
	bra.uni 	$L__BB0_15;
$L__BB0_14:
	add.s64 	%rd21, %rd3, 4;
	// begin inline asm
	ld.global.nc.f32 %f54, [%rd21];
	// end inline asm
	st.shared.f32 	[%r104+-4], %f54;
$L__BB0_15:
	add.s32 	%r66, %r10, 2;
	setp.lt.s32 	%p15, %r66, %r41;
	and.pred  	%p16, %p8, %p15;
	@%p16 bra 	$L__BB0_17;
	mov.b32 	%r67, 0;
	st.shared.u32 	[%r102], %r67;
	bra.uni 	$L__BB0_18;
$L__BB0_17:
	add.s64 	%rd22, %rd2, 8;
	// begin inline asm
	ld.global.nc.f32 %f55, [%rd22];
	// end inline asm
	st.shared.f32 	[%r102], %f55;
$L__BB0_18:
	add.s32 	%r68, %r6, 2;
	setp.lt.s32 	%p18, %r68, %r40;
	and.pred  	%p19, %p11, %p18;
	@%p19 bra 	$L__BB0_20;
	mov.b32 	%r69, 0;
	st.shared.u32 	[%r104], %r69;
	bra.uni 	$L__BB0_21;
$L__BB0_20:
	add.s64 	%rd23, %rd3, 8;
	// begin inline asm
	ld.global.nc.f32 %f56, [%rd23];
	// end inline asm
	st.shared.f32 	[%r104], %f56;
$L__BB0_21:
	add.s32 	%r70, %r10, 3;
	setp.lt.s32 	%p21, %r70, %r41;
	and.pred  	%p22, %p8, %p21;
	@%p22 bra 	$L__BB0_23;
	mov.b32 	%r71, 0;
	st.shared.u32 	[%r102+4], %r71;
	bra.uni 	$L__BB0_24;
$L__BB0_23:
	add.s64 	%rd24, %rd2, 12;
	// begin inline asm
	ld.global.nc.f32 %f57, [%rd24];
	// end inline asm
	st.shared.f32 	[%r102+4], %f57;
$L__BB0_24:
	add.s32 	%r72, %r6, 3;
	setp.lt.s32 	%p24, %r72, %r40;
	and.pred  	%p25, %p11, %p24;
	@%p25 bra 	$L__BB0_26;
	mov.b32 	%r73, 0;
	st.shared.u32 	[%r104+4], %r73;
	bra.uni 	$L__BB0_27;
$L__BB0_26:
	add.s64 	%rd25, %rd3, 12;
	// begin inline asm
	ld.global.nc.f32 %f58, [%rd25];
	// end inline asm
	st.shared.f32 	[%r104+4], %f58;
$L__BB0_27:
	add.s32 	%r105, %r105, 272;
	add.s32 	%r104, %r104, 272;
	add.s32 	%r103, %r103, %r40;
	add.s32 	%r102, %r102, 272;
	add.s32 	%r101, %r101, %r41;
	add.s32 	%r100, %r100, 1;
	add.s32 	%r99, %r99, 1;
	add.s32 	%r98, %r98, %r40;
	setp.ne.s32 	%p26, %r105, 1096;
	@%p26 bra 	$L__BB0_3;
	bar.sync 	0;
	mov.u32 	%r74, _ZZ23matrixMultiplyV100LargeILi64EEvPKfS1_PfiiiE2As;
	mad.lo.s32 	%r75, %r3, 272, %r74;
	ld.shared.f32 	%f59, [%r75];
	shl.b32 	%r76, %r5, 2;
	mov.u32 	%r77, _ZZ23matrixMultiplyV100LargeILi64EEvPKfS1_PfiiiE2Bs;
	add.s32 	%r78, %r77, %r76;
	ld.shared.f32 	%f60, [%r78];
	fma.rn.f32 	%f61, %f59, %f60, %f1610;
	ld.shared.f32 	%f62, [%r78+4];
	fma.rn.f32 	%f63, %f59, %f62, %f1609;
	ld.shared.f32 	%f64, [%r78+8];
	fma.rn.f32 	%f65, %f59, %f64, %f1608;
	ld.shared.f32 	%f66, [%r78+12];
	fma.rn.f32 	%f67, %f59, %f66, %f1607;
	ld.shared.f32 	%f68, [%r75+272];
	fma.rn.f32 	%f69, %f68, %f60, %f1606;
	fma.rn.f32 	%f70, %f68, %f62, %f1605;
	fma.rn.f32 	%f71, %f68, %f64, %f1604;
	fma.rn.f32 	%f72, %f68, %f66, %f1603;
	ld.shared.f32 	%f73, [%r75+544];
	fma.rn.f32 	%f74, %f73, %f60, %f1602;
	fma.rn.f32 	%f75, %f73, %f62, %f1601;
	fma.rn.f32 	%f76, %f73, %f64, %f1600;
	fma.rn.f32 	%f77, %f73, %f66, %f1599;
	ld.shared.f32 	%f78, [%r75+816];
	fma.rn.f32 	%f79, %f78, %f60, %f1598;
	fma.rn.f32 	%f80, %f78, %f62, %f1597;
	fma.rn.f32 	%f81, %f78, %f64, %f1596;
	fma.rn.f32 	%f82, %f78, %f66, %f1595;
	ld.shared.f32 	%f83, [%r75+4];
	ld.shared.f32 	%f84, [%r78+272];
	fma.rn.f32 	%f85, %f83, %f84, %f61;
	ld.shared.f32 	%f86, [%r78+276];
	fma.rn.f32 	%f87, %f83, %f86, %f63;
	ld.shared.f32 	%f88, [%r78+280];
	fma.rn.f32 	%f89, %f83, %f88, %f65;
	ld.shared.f32 	%f90, [%r78+284];
	fma.rn.f32 	%f91, %f83, %f90, %f67;
	ld.shared.f32 	%f92, [%r75+276];
	fma.rn.f32 	%f93, %f92, %f84, %f69;
	fma.rn.f32 	%f94, %f92, %f86, %f70;
	fma.rn.f32 	%f95, %f92, %f88, %f71;
	fma.rn.f32 	%f96, %f92, %f90, %f72;
	ld.shared.f32 	%f97, [%r75+548];
	fma.rn.f32 	%f98, %f97, %f84, %f74;
	fma.rn.f32 	%f99, %f97, %f86, %f75;
	fma.rn.f32 	%f100, %f97, %f88, %f76;
	fma.rn.f32 	%f101, %f97, %f90, %f77;
	ld.shared.f32 	%f102, [%r75+820];
	fma.rn.f32 	%f103, %f102, %f84, %f79;
	fma.rn.f32 	%f104, %f102, %f86, %f80;
	fma.rn.f32 	%f105, %f102, %f88, %f81;
	fma.rn.f32 	%f106, %f102, %f90, %f82;
	ld.shared.f32 	%f107, [%r75+8];
	ld.shared.f32 	%f108, [%r78+544];
	fma.rn.f32 	%f109, %f107, %f108, %f85;
	ld.shared.f32 	%f110, [%r78+548];
	fma.rn.f32 	%f111, %f107, %f110, %f87;
	ld.shared.f32 	%f112, [%r78+552];
	fma.rn.f32 	%f113, %f107, %f112, %f89;
	ld.shared.f32 	%f114, [%r78+556];
	fma.rn.f32 	%f115, %f107, %f114, %f91;
	ld.shared.f32 	%f116, [%r75+280];
	fma.rn.f32 	%f117, %f116, %f108, %f93;
	fma.rn.f32 	%f118, %f116, %f110, %f94;
	fma.rn.f32 	%f119, %f116, %f112, %f95;
	fma.rn.f32 	%f120, %f116, %f114, %f96;
	ld.shared.f32 	%f121, [%r75+552];
	fma.rn.f32 	%f122, %f121, %f108, %f98;
	fma.rn.f32 	%f123, %f121, %f110, %f99;
	fma.rn.f32 	%f124, %f121, %f112, %f100;
	fma.rn.f32 	%f125, %f121, %f114, %f101;
	ld.shared.f32 	%f126, [%r75+824];
	fma.rn.f32 	%f127, %f126, %f108, %f103;
	fma.rn.f32 	%f128, %f126, %f110, %f104;
	fma.rn.f32 	%f129, %f126, %f112, %f105;
	fma.rn.f32 	%f130, %f126, %f114, %f106;
	ld.shared.f32 	%f131, [%r75+12];
	ld.shared.f32 	%f132, [%r78+816];
	fma.rn.f32 	%f133, %f131, %f132, %f109;
	ld.shared.f32 	%f134, [%r78+820];
	fma.rn.f32 	%f135, %f131, %f134, %f111;
	ld.shared.f32 	%f136, [%r78+824];
	fma.rn.f32 	%f137, %f131, %f136, %f113;
	ld.shared.f32 	%f138, [%r78+828];
	fma.rn.f32 	%f139, %f131, %f138, %f115;
	ld.shared.f32 	%f140, [%r75+284];
	fma.rn.f32 	%f141, %f140, %f132, %f117;
	fma.rn.f32 	%f142, %f140, %f134, %f118;
	fma.rn.f32 	%f143, %f140, %f136, %f119;
	fma.rn.f32 	%f144, %f140, %f138, %f120;
	ld.shared.f32 	%f145, [%r75+556];
	fma.rn.f32 	%f146, %f145, %f132, %f122;
	fma.rn.f32 	%f147, %f145, %f134, %f123;
	fma.rn.f32 	%f148, %f145, %f136, %f124;
	fma.rn.f32 	%f149, %f145, %f138, %f125;
	ld.shared.f32 	%f150, [%r75+828];
	fma.rn.f32 	%f151, %f150, %f132, %f127;
	fma.rn.f32 	%f152, %f150, %f134, %f128;
	fma.rn.f32 	%f153, %f150, %f136, %f129;
	fma.rn.f32 	%f154, %f150, %f138, %f130;
	ld.shared.f32 	%f155, [%r75+16];
	ld.shared.f32 	%f156, [%r78+1088];
	fma.rn.f32 	%f157, %f155, %f156, %f133;
	ld.shared.f32 	%f158, [%r78+1092];
	fma.rn.f32 	%f159, %f155, %f158, %f135;
	ld.shared.f32 	%f160, [%r78+1096];
	fma.rn.f32 	%f161, %f155, %f160, %f137;
	ld.shared.f32 	%f162, [%r78+1100];
	fma.rn.f32 	%f163, %f155, %f162, %f139;
	ld.shared.f32 	%f164, [%r75+288];
	fma.rn.f32 	%f165, %f164, %f156, %f141;
	fma.rn.f32 	%f166, %f164, %f158, %f142;
	fma.rn.f32 	%f167, %f164, %f160, %f143;
	fma.rn.f32 	%f168, %f164, %f162, %f144;
	ld.shared.f32 	%f169, [%r75+560];
	fma.rn.f32 	%f170, %f169, %f156, %f146;
	fma.rn.f32 	%f171, %f169, %f158, %f147;
	fma.rn.f32 	%f172, %f169, %f160, %f148;
	fma.rn.f32 	%f173, %f169, %f162, %f149;
	ld.shared.f32 	%f174, [%r75+832];
	fma.rn.f32 	%f175, %f174, %f156, %f151;
	fma.rn.f32 	%f176, %f174, %f158, %f152;
	fma.rn.f32 	%f177, %f174, %f160, %f153;
	fma.rn.f32 	%f178, %f174, %f162, %f154;
	ld.shared.f32 	%f179, [%r75+20];
	ld.shared.f32 	%f180, [%r78+1360];
	fma.rn.f32 	%f181, %f179, %f180, %f157;
	ld.shared.f32 	%f182, [%r78+1364];
	fma.rn.f32 	%f183, %f179, %f182, %f159;
	ld.shared.f32 	%f184, [%r78+1368];
	fma.rn.f32 	%f185, %f179, %f184, %f161;
	ld.shared.f32 	%f186, [%r78+1372];
	fma.rn.f32 	%f187, %f179, %f186, %f163;
	ld.shared.f32 	%f188, [%r75+292];
	fma.rn.f32 	%f189, %f188, %f180, %f165;
	fma.rn.f32 	%f190, %f188, %f182, %f166;
	fma.rn.f32 	%f191, %f188, %f184, %f167;
	fma.rn.f32 	%f192, %f188, %f186, %f168;
	ld.shared.f32 	%f193, [%r75+564];
	fma.rn.f32 	%f194, %f193, %f180, %f170;
	fma.rn.f32 	%f195, %f193, %f182, %f171;
	fma.rn.f32 	%f196, %f193, %f184, %f172;
	fma.rn.f32 	%f197, %f193, %f186, %f173;
	ld.shared.f32 	%f198, [%r75+836];
	fma.rn.f32 	%f199, %f198, %f180, %f175;
	fma.rn.f32 	%f200, %f198, %f182, %f176;
	fma.rn.f32 	%f201, %f198, %f184, %f177;
	fma.rn.f32 	%f202, %f198, %f186, %f178;
	ld.shared.f32 	%f203, [%r75+24];
	ld.shared.f32 	%f204, [%r78+1632];
	fma.rn.f32 	%f205, %f203, %f204, %f181;
	ld.shared.f32 	%f206, [%r78+1636];
	fma.rn.f32 	%f207, %f203, %f206, %f183;
	ld.shared.f32 	%f208, [%r78+1640];
	fma.rn.f32 	%f209, %f203, %f208, %f185;
	ld.shared.f32 	%f210, [%r78+1644];
	fma.rn.f32 	%f211, %f203, %f210, %f187;
	ld.shared.f32 	%f212, [%r75+296];
	fma.rn.f32 	%f213, %f212, %f204, %f189;
	fma.rn.f32 	%f214, %f212, %f206, %f190;
	fma.rn.f32 	%f215, %f212, %f208, %f191;
	fma.rn.f32 	%f216, %f212, %f210, %f192;
	ld.shared.f32 	%f217, [%r75+568];
	fma.rn.f32 	%f218, %f217, %f204, %f194;
	fma.rn.f32 	%f219, %f217, %f206, %f195;
	fma.rn.f32 	%f220, %f217, %f208, %f196;
	fma.rn.f32 	%f221, %f217, %f210, %f197;
	ld.shared.f32 	%f222, [%r75+840];
	fma.rn.f32 	%f223, %f222, %f204, %f199;
	fma.rn.f32 	%f224, %f222, %f206, %f200;
	fma.rn.f32 	%f225, %f222, %f208, %f201;
	fma.rn.f32 	%f226, %f222, %f210, %f202;
	ld.shared.f32 	%f227, [%r75+28];
	ld.shared.f32 	%f228, [%r78+1904];
	fma.rn.f32 	%f229, %f227, %f228, %f205;
	ld.shared.f32 	%f230, [%r78+1908];
	fma.rn.f32 	%f231, %f227, %f230, %f207;
	ld.shared.f32 	%f232, [%r78+1912];
	fma.rn.f32 	%f233, %f227, %f232, %f209;
	ld.shared.f32 	%f234, [%r78+1916];
	fma.rn.f32 	%f235, %f227, %f234, %f211;
	ld.shared.f32 	%f236, [%r75+300];
	fma.rn.f32 	%f237, %f236, %f228, %f213;
	fma.rn.f32 	%f238, %f236, %f230, %f214;
	fma.rn.f32 	%f239, %f236, %f232, %f215;
	fma.rn.f32 	%f240, %f236, %f234, %f216;
	ld.shared.f32 	%f241, [%r75+572];
	fma.rn.f32 	%f242, %f241, %f228, %f218;
	fma.rn.f32 	%f243, %f241, %f230, %f219;
	fma.rn.f32 	%f244, %f241, %f232, %f220;
	fma.rn.f32 	%f245, %f241, %f234, %f221;
	ld.shared.f32 	%f246, [%r75+844];
	fma.rn.f32 	%f247, %f246, %f228, %f223;
	fma.rn.f32 	%f248, %f246, %f230, %f224;
	fma.rn.f32 	%f249, %f246, %f232, %f225;
	fma.rn.f32 	%f250, %f246, %f234, %f226;
	ld.shared.f32 	%f251, [%r75+32];
	ld.shared.f32 	%f252, [%r78+2176];
	fma.rn.f32 	%f253, %f251, %f252, %f229;
	ld.shared.f32 	%f254, [%r78+2180];
	fma.rn.f32 	%f255, %f251, %f254, %f231;
	ld.shared.f32 	%f256, [%r78+2184];
	fma.rn.f32 	%f257, %f251, %f256, %f233;
	ld.shared.f32 	%f258, [%r78+2188];
	fma.rn.f32 	%f259, %f251, %f258, %f235;
	ld.shared.f32 	%f260, [%r75+304];
	fma.rn.f32 	%f261, %f260, %f252, %f237;
	fma.rn.f32 	%f262, %f260, %f254, %f238;
	fma.rn.f32 	%f263, %f260, %f256, %f239;
	fma.rn.f32 	%f264, %f260, %f258, %f240;
	ld.shared.f32 	%f265, [%r75+576];
	fma.rn.f32 	%f266, %f265, %f252, %f242;
	fma.rn.f32 	%f267, %f265, %f254, %f243;
	fma.rn.f32 	%f268, %f265, %f256, %f244;
	fma.rn.f32 	%f269, %f265, %f258, %f245;
	ld.shared.f32 	%f270, [%r75+848];
	fma.rn.f32 	%f271, %f270, %f252, %f247;
	fma.rn.f32 	%f272, %f270, %f254, %f248;
	fma.rn.f32 	%f273, %f270, %f256, %f249;
	fma.rn.f32 	%f274, %f270, %f258, %f250;
	ld.shared.f32 	%f275, [%r75+36];
	ld.shared.f32 	%f276, [%r78+2448];
	fma.rn.f32 	%f277, %f275, %f276, %f253;
	ld.shared.f32 	%f278, [%r78+2452];
	fma.rn.f32 	%f279, %f275, %f278, %f255;
	ld.shared.f32 	%f280, [%r78+2456];
	fma.rn.f32 	%f281, %f275, %f280, %f257;
	ld.shared.f32 	%f282, [%r78+2460];
	fma.rn.f32 	%f283, %f275, %f282, %f259;
	ld.shared.f32 	%f284, [%r75+308];
	fma.rn.f32 	%f285, %f284, %f276, %f261;
	fma.rn.f32 	%f286, %f284, %f278, %f262;
	fma.rn.f32 	%f287, %f284, %f280, %f263;
	fma.rn.f32 	%f288, %f284, %f282, %f264;
	ld.shared.f32 	%f289, [%r75+580];
	fma.rn.f32 	%f290, %f289, %f276, %f266;
	fma.rn.f32 	%f291, %f289, %f278, %f267;
	fma.rn.f32 	%f292, %f289, %f280, %f268;
	fma.rn.f32 	%f293, %f289, %f282, %f269;
	ld.shared.f32 	%f294, [%r75+852];
	fma.rn.f32 	%f295, %f294, %f276, %f271;
	fma.rn.f32 	%f296, %f294, %f278, %f272;
	fma.rn.f32 	%f297, %f294, %f280, %f273;
	fma.rn.f32 	%f298, %f294, %f282, %f274;
	ld.shared.f32 	%f299, [%r75+40];
	ld.shared.f32 	%f300, [%r78+2720];
	fma.rn.f32 	%f301, %f299, %f300, %f277;
	ld.shared.f32 	%f302, [%r78+2724];
	fma.rn.f32 	%f303, %f299, %f302, %f279;
	ld.shared.f32 	%f304, [%r78+2728];
	fma.rn.f32 	%f305, %f299, %f304, %f281;
	ld.shared.f32 	%f306, [%r78+2732];
	fma.rn.f32 	%f307, %f299, %f306, %f283;
	ld.shared.f32 	%f308, [%r75+312];
	fma.rn.f32 	%f309, %f308, %f300, %f285;
	fma.rn.f32 	%f310, %f308, %f302, %f286;
	fma.rn.f32 	%f311, %f308, %f304, %f287;
	fma.rn.f32 	%f312, %f308, %f306, %f288;
	ld.shared.f32 	%f313, [%r75+584];
	fma.rn.f32 	%f314, %f313, %f300, %f290;
	fma.rn.f32 	%f315, %f313, %f302, %f291;
	fma.rn.f32 	%f316, %f313, %f304, %f292;
	fma.rn.f32 	%f317, %f313, %f306, %f293;
	ld.shared.f32 	%f318, [%r75+856];
	fma.rn.f32 	%f319, %f318, %f300, %f295;
	fma.rn.f32 	%f320, %f318, %f302, %f296;
	fma.rn.f32 	%f321, %f318, %f304, %f297;
	fma.rn.f32 	%f322, %f318, %f306, %f298;
	ld.shared.f32 	%f323, [%r75+44];
	ld.shared.f32 	%f324, [%r78+2992];
	fma.rn.f32 	%f325, %f323, %f324, %f301;
	ld.shared.f32 	%f326, [%r78+2996];
	fma.rn.f32 	%f327, %f323, %f326, %f303;
	ld.shared.f32 	%f328, [%r78+3000];
	fma.rn.f32 	%f329, %f323, %f328, %f305;
	ld.shared.f32 	%f330, [%r78+3004];
	fma.rn.f32 	%f331, %f323, %f330, %f307;
	ld.shared.f32 	%f332, [%r75+316];
	fma.rn.f32 	%f333, %f332, %f324, %f309;
	fma.rn.f32 	%f334, %f332, %f326, %f310;
	fma.rn.f32 	%f335, %f332, %f328, %f311;
	fma.rn.f32 	%f336, %f332, %f330, %f312;
	ld.shared.f32 	%f337, [%r75+588];
	fma.rn.f32 	%f338, %f337, %f324, %f314;
	fma.rn.f32 	%f339, %f337, %f326, %f315;
	fma.rn.f32 	%f340, %f337, %f328, %f316;
	fma.rn.f32 	%f341, %f337, %f330, %f317;
	ld.shared.f32 	%f342, [%r75+860];
	fma.rn.f32 	%f343, %f342, %f324, %f319;
	fma.rn.f32 	%f344, %f342, %f326, %f320;
	fma.rn.f32 	%f345, %f342, %f328, %f321;
	fma.rn.f32 	%f346, %f342, %f330, %f322;
	ld.shared.f32 	%f347, [%r75+48];
	ld.shared.f32 	%f348, [%r78+3264];
	fma.rn.f32 	%f349, %f347, %f348, %f325;
	ld.shared.f32 	%f350, [%r78+3268];
	fma.rn.f32 	%f351, %f347, %f350, %f327;
	ld.shared.f32 	%f352, [%r78+3272];
	fma.rn.f32 	%f353, %f347, %f352, %f329;
	ld.shared.f32 	%f354, [%r78+3276];
	fma.rn.f32 	%f355, %f347, %f354, %f331;
	ld.shared.f32 	%f356, [%r75+320];
	fma.rn.f32 	%f357, %f356, %f348, %f333;
	fma.rn.f32 	%f358, %f356, %f350, %f334;
	fma.rn.f32 	%f359, %f356, %f352, %f335;
	fma.rn.f32 	%f360, %f356, %f354, %f336;
	ld.shared.f32 	%f361, [%r75+592];
	fma.rn.f32 	%f362, %f361, %f348, %f338;
	fma.rn.f32 	%f363, %f361, %f350, %f339;
	fma.rn.f32 	%f364, %f361, %f352, %f340;
	fma.rn.f32 	%f365, %f361, %f354, %f341;
	ld.shared.f32 	%f366, [%r75+864];
	fma.rn.f32 	%f367, %f366, %f348, %f343;
	fma.rn.f32 	%f368, %f366, %f350, %f344;
	fma.rn.f32 	%f369, %f366, %f352, %f345;
	fma.rn.f32 	%f370, %f366, %f354, %f346;
	ld.shared.f32 	%f371, [%r75+52];
	ld.shared.f32 	%f372, [%r78+3536];
	fma.rn.f32 	%f373, %f371, %f372, %f349;
	ld.shared.f32 	%f374, [%r78+3540];
	fma.rn.f32 	%f375, %f371, %f374, %f351;
	ld.shared.f32 	%f376, [%r78+3544];
	fma.rn.f32 	%f377, %f371, %f376, %f353;
	ld.shared.f32 	%f378, [%r78+3548];
	fma.rn.f32 	%f379, %f371, %f378, %f355;
	ld.shared.f32 	%f380, [%r75+324];
	fma.rn.f32 	%f381, %f380, %f372, %f357;
	fma.rn.f32 	%f382, %f380, %f374, %f358;
	fma.rn.f32 	%f383, %f380, %f376, %f359;
	fma.rn.f32 	%f384, %f380, %f378, %f360;
	ld.shared.f32 	%f385, [%r75+596];
	fma.rn.f32 	%f386, %f385, %f372, %f362;
	fma.rn.f32 	%f387, %f385, %f374, %f363;
	fma.rn.f32 	%f388, %f385, %f376, %f364;
	fma.rn.f32 	%f389, %f385, %f378, %f365;
	ld.shared.f32 	%f390, [%r75+868];
	fma.rn.f32 	%f391, %f390, %f372, %f367;
	fma.rn.f32 	%f392, %f390, %f374, %f368;
	fma.rn.f32 	%f393, %f390, %f376, %f369;
	fma.rn.f32 	%f394, %f390, %f378, %f370;
	ld.shared.f32 	%f395, [%r75+56];
	ld.shared.f32 	%f396, [%r78+3808];
	fma.rn.f32 	%f397, %f395, %f396, %f373;
	ld.shared.f32 	%f398, [%r78+3812];
	fma.rn.f32 	%f399, %f395, %f398, %f375;
	ld.shared.f32 	%f400, [%r78+3816];
	fma.rn.f32 	%f401, %f395, %f400, %f377;
	ld.shared.f32 	%f402, [%r78+3820];
	fma.rn.f32 	%f403, %f395, %f402, %f379;
	ld.shared.f32 	%f404, [%r75+328];
	fma.rn.f32 	%f405, %f404, %f396, %f381;
	fma.rn.f32 	%f406, %f404, %f398, %f382;
	fma.rn.f32 	%f407, %f404, %f400, %f383;
	fma.rn.f32 	%f408, %f404, %f402, %f384;
	ld.shared.f32 	%f409, [%r75+600];
	fma.rn.f32 	%f410, %f409, %f396, %f386;
	fma.rn.f32 	%f411, %f409, %f398, %f387;
	fma.rn.f32 	%f412, %f409, %f400, %f388;
	fma.rn.f32 	%f413, %f409, %f402, %f389;
	ld.shared.f32 	%f414, [%r75+872];
	fma.rn.f32 	%f415, %f414, %f396, %f391;
	fma.rn.f32 	%f416, %f414, %f398, %f392;
	fma.rn.f32 	%f417, %f414, %f400, %f393;
	fma.rn.f32 	%f418, %f414, %f402, %f394;
	ld.shared.f32 	%f419, [%r75+60];
	ld.shared.f32 	%f420, [%r78+4080];
	fma.rn.f32 	%f421, %f419, %f420, %f397;
	ld.shared.f32 	%f422, [%r78+4084];
	fma.rn.f32 	%f423, %f419, %f422, %f399;
	ld.shared.f32 	%f424, [%r78+4088];
	fma.rn.f32 	%f425, %f419, %f424, %f401;
	ld.shared.f32 	%f426, [%r78+4092];
	fma.rn.f32 	%f427, %f419, %f426, %f403;
	ld.shared.f32 	%f428, [%r75+332];
	fma.rn.f32 	%f429, %f428, %f420, %f405;
	fma.rn.f32 	%f430, %f428, %f422, %f406;
	fma.rn.f32 	%f431, %f428, %f424, %f407;
	fma.rn.f32 	%f432, %f428, %f426, %f408;
	ld.shared.f32 	%f433, [%r75+604];
	fma.rn.f32 	%f434, %f433, %f420, %f410;
	fma.rn.f32 	%f435, %f433, %f422, %f411;
	fma.rn.f32 	%f436, %f433, %f424, %f412;
	fma.rn.f32 	%f437, %f433, %f426, %f413;
	ld.shared.f32 	%f438, [%r75+876];
	fma.rn.f32 	%f439, %f438, %f420, %f415;
	fma.rn.f32 	%f440, %f438, %f422, %f416;
	fma.rn.f32 	%f441, %f438, %f424, %f417;
	fma.rn.f32 	%f442, %f438, %f426, %f418;
	ld.shared.f32 	%f443, [%r75+64];
	ld.shared.f32 	%f444, [%r78+4352];
	fma.rn.f32 	%f445, %f443, %f444, %f421;
	ld.shared.f32 	%f446, [%r78+4356];
	fma.rn.f32 	%f447, %f443, %f446, %f423;
	ld.shared.f32 	%f448, [%r78+4360];
	fma.rn.f32 	%f449, %f443, %f448, %f425;
	ld.shared.f32 	%f450, [%r78+4364];
	fma.rn.f32 	%f451, %f443, %f450, %f427;
	ld.shared.f32 	%f452, [%r75+336];
	fma.rn.f32 	%f453, %f452, %f444, %f429;
	fma.rn.f32 	%f454, %f452, %f446, %f430;
	fma.rn.f32 	%f455, %f452, %f448, %f431;
	fma.rn.f32 	%f456, %f452, %f450, %f432;
	ld.shared.f32 	%f457, [%r75+608];
	fma.rn.f32 	%f458, %f457, %f444, %f434;
	fma.rn.f32 	%f459, %f457, %f446, %f435;
	fma.rn.f32 	%f460, %f457, %f448, %f436;
	fma.rn.f32 	%f461, %f457, %f450, %f437;
	ld.shared.f32 	%f462, [%r75+880];
	fma.rn.f32 	%f463, %f462, %f444, %f439;
	fma.rn.f32 	%f464, %f462, %f446, %f440;
	fma.rn.f32 	%f465, %f462, %f448, %f441;
	fma.rn.f32 	%f466, %f462, %f450, %f442;
	ld.shared.f32 	%f467, [%r75+68];
	ld.shared.f32 	%f468, [%r78+4624];
	fma.rn.f32 	%f469, %f467, %f468, %f445;
	ld.shared.f32 	%f470, [%r78+4628];
	fma.rn.f32 	%f471, %f467, %f470, %f447;
	ld.shared.f32 	%f472, [%r78+4632];
	fma.rn.f32 	%f473, %f467, %f472, %f449;
	ld.shared.f32 	%f474, [%r78+4636];
	fma.rn.f32 	%f475, %f467, %f474, %f451;
	ld.shared.f32 	%f476, [%r75+340];
	fma.rn.f32 	%f477, %f476, %f468, %f453;
	fma.rn.f32 	%f478, %f476, %f470, %f454;
	fma.rn.f32 	%f479, %f476, %f472, %f455;
	fma.rn.f32 	%f480, %f476, %f474, %f456;
	ld.shared.f32 	%f481, [%r75+612];
	fma.rn.f32 	%f482, %f481, %f468, %f458;
	fma.rn.f32 	%f483, %f481, %f470, %f459;
	fma.rn.f32 	%f484, %f481, %f472, %f460;
	fma.rn.f32 	%f485, %f481, %f474, %f461;
	ld.shared.f32 	%f486, [%r75+884];
	fma.rn.f32 	%f487, %f486, %f468, %f463;
	fma.rn.f32 	%f488, %f486, %f470, %f464;
	fma.rn.f32 	%f489, %f486, %f472, %f465;
	fma.rn.f32 	%f490, %f486, %f474, %f466;
	ld.shared.f32 	%f491, [%r75+72];
	ld.shared.f32 	%f492, [%r78+4896];
	fma.rn.f32 	%f493, %f491, %f492, %f469;
	ld.shared.f32 	%f494, [%r78+4900];
	fma.rn.f32 	%f495, %f491, %f494, %f471;
	ld.shared.f32 	%f496, [%r78+4904];
	fma.rn.f32 	%f497, %f491, %f496, %f473;
	ld.shared.f32 	%f498, [%r78+4908];
	fma.rn.f32 	%f499, %f491, %f498, %f475;
	ld.shared.f32 	%f500, [%r75+344];
	fma.rn.f32 	%f501, %f500, %f492, %f477;
	fma.rn.f32 	%f502, %f500, %f494, %f478;
	fma.rn.f32 	%f503, %f500, %f496, %f479;
	fma.rn.f32 	%f504, %f500, %f498, %f480;
	ld.shared.f32 	%f505, [%r75+616];
	fma.rn.f32 	%f506, %f505, %f492, %f482;
	fma.rn.f32 	%f507, %f505, %f494, %f483;
	fma.rn.f32 	%f508, %f505, %f496, %f484;
	fma.rn.f32 	%f509, %f505, %f498, %f485;
	ld.shared.f32 	%f510, [%r75+888];
	fma.rn.f32 	%f511, %f510, %f492, %f487;
	fma.rn.f32 	%f512, %f510, %f494, %f488;
	fma.rn.f32 	%f513, %f510, %f496, %f489;
	fma.rn.f32 	%f514, %f510, %f498, %f490;
	ld.shared.f32 	%f515, [%r75+76];
	ld.shared.f32 	%f516, [%r78+5168];
	fma.rn.f32 	%f517, %f515, %f516, %f493;
	ld.shared.f32 	%f518, [%r78+5172];
	fma.rn.f32 	%f519, %f515, %f518, %f495;
	ld.shared.f32 	%f520, [%r78+5176];
	fma.rn.f32 	%f521, %f515, %f520, %f497;
	ld.shared.f32 	%f522, [%r78+5180];
	fma.rn.f32 	%f523, %f515, %f522, %f499;
	ld.shared.f32 	%f524, [%r75+348];
	fma.rn.f32 	%f525, %f524, %f516, %f501;
	fma.rn.f32 	%f526, %f524, %f518, %f502;
	fma.rn.f32 	%f527, %f524, %f520, %f503;
	fma.rn.f32 	%f528, %f524, %f522, %f504;
	ld.shared.f32 	%f529, [%r75+620];
	fma.rn.f32 	%f530, %f529, %f516, %f506;
	fma.rn.f32 	%f531, %f529, %f518, %f507;
	fma.rn.f32 	%f532, %f529, %f520, %f508;
	fma.rn.f32 	%f533, %f529, %f522, %f509;
	ld.shared.f32 	%f534, [%r75+892];
	fma.rn.f32 	%f535, %f534, %f516, %f511;
	fma.rn.f32 	%f536, %f534, %f518, %f512;
	fma.rn.f32 	%f537, %f534, %f520, %f513;
	fma.rn.f32 	%f538, %f534, %f522, %f514;
	ld.shared.f32 	%f539, [%r75+80];
	ld.shared.f32 	%f540, [%r78+5440];
	fma.rn.f32 	%f541, %f539, %f540, %f517;
	ld.shared.f32 	%f542, [%r78+5444];
	fma.rn.f32 	%f543, %f539, %f542, %f519;
	ld.shared.f32 	%f544, [%r78+5448];
	fma.rn.f32 	%f545, %f539, %f544, %f521;
	ld.shared.f32 	%f546, [%r78+5452];
	fma.rn.f32 	%f547, %f539, %f546, %f523;
	ld.shared.f32 	%f548, [%r75+352];
	fma.rn.f32 	%f549, %f548, %f540, %f525;
	fma.rn.f32 	%f550, %f548, %f542, %f526;
	fma.rn.f32 	%f551, %f548, %f544, %f527;
	fma.rn.f32 	%f552, %f548, %f546, %f528;
	ld.shared.f32 	%f553, [%r75+624];
	fma.rn.f32 	%f554, %f553, %f540, %f530;
	fma.rn.f32 	%f555, %f553, %f542, %f531;
	fma.rn.f32 	%f556, %f553, %f544, %f532;
	fma.rn.f32 	%f557, %f553, %f546, %f533;
	ld.shared.f32 	%f558, [%r75+896];
	fma.rn.f32 	%f559, %f558, %f540, %f535;
	fma.rn.f32 	%f560, %f558, %f542, %f536;
	fma.rn.f32 	%f561, %f558, %f544, %f537;
	fma.rn.f32 	%f562, %f558, %f546, %f538;
	ld.shared.f32 	%f563, [%r75+84];
	ld.shared.f32 	%f564, [%r78+5712];
	fma.rn.f32 	%f565, %f563, %f564, %f541;
	ld.shared.f32 	%f566, [%r78+5716];
	fma.rn.f32 	%f567, %f563, %f566, %f543;
	ld.shared.f32 	%f568, [%r78+5720];
	fma.rn.f32 	%f569, %f563, %f568, %f545;
	ld.shared.f32 	%f570, [%r78+5724];
	fma.rn.f32 	%f571, %f563, %f570, %f547;
	ld.shared.f32 	%f572, [%r75+356];
	fma.rn.f32 	%f573, %f572, %f564, %f549;
	fma.rn.f32 	%f574, %f572, %f566, %f550;
	fma.rn.f32 	%f575, %f572, %f568, %f551;
	fma.rn.f32 	%f576, %f572, %f570, %f552;
	ld.shared.f32 	%f577, [%r75+628];
	fma.rn.f32 	%f578, %f577, %f564, %f554;
	fma.rn.f32 	%f579, %f577, %f566, %f555;
	fma.rn.f32 	%f580, %f577, %f568, %f556;
	fma.rn.f32 	%f581, %f577, %f570, %f557;
	ld.shared.f32 	%f582, [%r75+900];
	fma.rn.f32 	%f583, %f582, %f564, %f559;
	fma.rn.f32 	%f584, %f582, %f566, %f560;
	fma.rn.f32 	%f585, %f582, %f568, %f561;
	fma.rn.f32 	%f586, %f582, %f570, %f562;
	ld.shared.f32 	%f587, [%r75+88];
	ld.shared.f32 	%f588, [%r78+5984];
	fma.rn.f32 	%f589, %f587, %f588, %f565;
	ld.shared.f32 	%f590, [%r78+5988];
	fma.rn.f32 	%f591, %f587, %f590, %f567;
	ld.shared.f32 	%f592, [%r78+5992];
	fma.rn.f32 	%f593, %f587, %f592, %f569;
	ld.shared.f32 	%f594, [%r78+5996];
	fma.rn.f32 	%f595, %f587, %f594, %f571;
	ld.shared.f32 	%f596, [%r75+360];
	fma.rn.f32 	%f597, %f596, %f588, %f573;
	fma.rn.f32 	%f598, %f596, %f590, %f574;
	fma.rn.f32 	%f599, %f596, %f592, %f575;
	fma.rn.f32 	%f600, %f596, %f594, %f576;
	ld.shared.f32 	%f601, [%r75+632];
	fma.rn.f32 	%f602, %f601, %f588, %f578;
	fma.rn.f32 	%f603, %f601, %f590, %f579;
	fma.rn.f32 	%f604, %f601, %f592, %f580;
	fma.rn.f32 	%f605, %f601, %f594, %f581;
	ld.shared.f32 	%f606, [%r75+904];
	fma.rn.f32 	%f607, %f606, %f588, %f583;
	fma.rn.f32 	%f608, %f606, %f590, %f584;
	fma.rn.f32 	%f609, %f606, %f592, %f585;
	fma.rn.f32 	%f610, %f606, %f594, %f586;
	ld.shared.f32 	%f611, [%r75+92];
	ld.shared.f32 	%f612, [%r78+6256];
	fma.rn.f32 	%f613, %f611, %f612, %f589;
	ld.shared.f32 	%f614, [%r78+6260];
	fma.rn.f32 	%f615, %f611, %f614, %f591;
	ld.shared.f32 	%f616, [%r78+6264];
	fma.rn.f32 	%f617, %f611, %f616, %f593;
	ld.shared.f32 	%f618, [%r78+6268];
	fma.rn.f32 	%f619, %f611, %f618, %f595;
	ld.shared.f32 	%f620, [%r75+364];
	fma.rn.f32 	%f621, %f620, %f612, %f597;
	fma.rn.f32 	%f622, %f620, %f614, %f598;
	fma.rn.f32 	%f623, %f620, %f616, %f599;
	fma.rn.f32 	%f624, %f620, %f618, %f600;
	ld.shared.f32 	%f625, [%r75+636];
	fma.rn.f32 	%f626, %f625, %f612, %f602;
	fma.rn.f32 	%f627, %f625, %f614, %f603;
	fma.rn.f32 	%f628, %f625, %f616, %f604;
	fma.rn.f32 	%f629, %f625, %f618, %f605;
	ld.shared.f32 	%f630, [%r75+908];
	fma.rn.f32 	%f631, %f630, %f612, %f607;
	fma.rn.f32 	%f632, %f630, %f614, %f608;
	fma.rn.f32 	%f633, %f630, %f616, %f609;
	fma.rn.f32 	%f634, %f630, %f618, %f610;
	ld.shared.f32 	%f635, [%r75+96];
	ld.shared.f32 	%f636, [%r78+6528];
	fma.rn.f32 	%f637, %f635, %f636, %f613;
	ld.shared.f32 	%f638, [%r78+6532];
	fma.rn.f32 	%f639, %f635, %f638, %f615;
	ld.shared.f32 	%f640, [%r78+6536];
	fma.rn.f32 	%f641, %f635, %f640, %f617;
	ld.shared.f32 	%f642, [%r78+6540];
	fma.rn.f32 	%f643, %f635, %f642, %f619;
	ld.shared.f32 	%f644, [%r75+368];
	fma.rn.f32 	%f645, %f644, %f636, %f621;
	fma.rn.f32 	%f646, %f644, %f638, %f622;
	fma.rn.f32 	%f647, %f644, %f640, %f623;
	fma.rn.f32 	%f648, %f644, %f642, %f624;
	ld.shared.f32 	%f649, [%r75+640];
	fma.rn.f32 	%f650, %f649, %f636, %f626;
	fma.rn.f32 	%f651, %f649, %f638, %f627;
	fma.rn.f32 	%f652, %f649, %f640, %f628;
	fma.rn.f32 	%f653, %f649, %f642, %f629;
	ld.shared.f32 	%f654, [%r75+912];
	fma.rn.f32 	%f655, %f654, %f636, %f631;
	fma.rn.f32 	%f656, %f654, %f638, %f632;
	fma.rn.f32 	%f657, %f654, %f640, %f633;
	fma.rn.f32 	%f658, %f654, %f642, %f634;
	ld.shared.f32 	%f659, [%r75+100];
	ld.shared.f32 	%f660, [%r78+6800];
	fma.rn.f32 	%f661, %f659, %f660, %f637;
	ld.shared.f32 	%f662, [%r78+6804];
	fma.rn.f32 	%f663, %f659, %f662, %f639;
	ld.shared.f32 	%f664, [%r78+6808];
	fma.rn.f32 	%f665, %f659, %f664, %f641;
	ld.shared.f32 	%f666, [%r78+6812];
	fma.rn.f32 	%f667, %f659, %f666, %f643;
	ld.shared.f32 	%f668, [%r75+372];
	fma.rn.f32 	%f669, %f668, %f660, %f645;
	fma.rn.f32 	%f670, %f668, %f662, %f646;
	fma.rn.f32 	%f671, %f668, %f664, %f647;
	fma.rn.f32 	%f672, %f668, %f666, %f648;
	ld.shared.f32 	%f673, [%r75+644];
	fma.rn.f32 	%f674, %f673, %f660, %f650;
	fma.rn.f32 	%f675, %f673, %f662, %f651;
	fma.rn.f32 	%f676, %f673, %f664, %f652;
	fma.rn.f32 	%f677, %f673, %f666, %f653;
	ld.shared.f32 	%f678, [%r75+916];
	fma.rn.f32 	%f679, %f678, %f660, %f655;
	fma.rn.f32 	%f680, %f678, %f662, %f656;
	fma.rn.f32 	%f681, %f678, %f664, %f657;
	fma.rn.f32 	%f682, %f678, %f666, %f658;
	ld.shared.f32 	%f683, [%r75+104];
	ld.shared.f32 	%f684, [%r78+7072];
	fma.rn.f32 	%f685, %f683, %f684, %f661;
	ld.shared.f32 	%f686, [%r78+7076];
	fma.rn.f32 	%f687, %f683, %f686, %f663;
	ld.shared.f32 	%f688, [%r78+7080];
	fma.rn.f32 	%f689, %f683, %f688, %f665;
	ld.shared.f32 	%f690, [%r78+7084];
	fma.rn.f32 	%f691, %f683, %f690, %f667;
	ld.shared.f32 	%f692, [%r75+376];
	fma.rn.f32 	%f693, %f692, %f684, %f669;
	fma.rn.f32 	%f694, %f692, %f686, %f670;
	fma.rn.f32 	%f695, %f692, %f688, %f671;
	fma.rn.f32 	%f696, %f692, %f690, %f672;
	ld.shared.f32 	%f697, [%r75+648];
	fma.rn.f32 	%f698, %f697, %f684, %f674;
	fma.rn.f32 	%f699, %f697, %f686, %f675;
	fma.rn.f32 	%f700, %f697, %f688, %f676;
	fma.rn.f32 	%f701, %f697, %f690, %f677;
	ld.shared.f32 	%f702, [%r75+920];
	fma.rn.f32 	%f703, %f702, %f684, %f679;
	fma.rn.f32 	%f704, %f702, %f686, %f680;
	fma.rn.f32 	%f705, %f702, %f688, %f681;
	fma.rn.f32 	%f706, %f702, %f690, %f682;
	ld.shared.f32 	%f707, [%r75+108];
	ld.shared.f32 	%f708, [%r78+7344];
	fma.rn.f32 	%f709, %f707, %f708, %f685;
	ld.shared.f32 	%f710, [%r78+7348];
	fma.rn.f32 	%f711, %f707, %f710, %f687;
	ld.shared.f32 	%f712, [%r78+7352];
	fma.rn.f32 	%f713, %f707, %f712, %f689;
	ld.shared.f32 	%f714, [%r78+7356];
	fma.rn.f32 	%f715, %f707, %f714, %f691;
	ld.shared.f32 	%f716, [%r75+380];
	fma.rn.f32 	%f717, %f716, %f708, %f693;
	fma.rn.f32 	%f718, %f716, %f710, %f694;
	fma.rn.f32 	%f719, %f716, %f712, %f695;
	fma.rn.f32 	%f720, %f716, %f714, %f696;
	ld.shared.f32 	%f721, [%r75+652];
	fma.rn.f32 	%f722, %f721, %f708, %f698;
	fma.rn.f32 	%f723, %f721, %f710, %f699;
	fma.rn.f32 	%f724, %f721, %f712, %f700;
	fma.rn.f32 	%f725, %f721, %f714, %f701;
	ld.shared.f32 	%f726, [%r75+924];
	fma.rn.f32 	%f727, %f726, %f708, %f703;
	fma.rn.f32 	%f728, %f726, %f710, %f704;
	fma.rn.f32 	%f729, %f726, %f712, %f705;
	fma.rn.f32 	%f730, %f726, %f714, %f706;
	ld.shared.f32 	%f731, [%r75+112];
	ld.shared.f32 	%f732, [%r78+7616];
	fma.rn.f32 	%f733, %f731, %f732, %f709;
	ld.shared.f32 	%f734, [%r78+7620];
	fma.rn.f32 	%f735, %f731, %f734, %f711;
	ld.shared.f32 	%f736, [%r78+7624];
	fma.rn.f32 	%f737, %f731, %f736, %f713;
	ld.shared.f32 	%f738, [%r78+7628];
	fma.rn.f32 	%f739, %f731, %f738, %f715;
	ld.shared.f32 	%f740, [%r75+384];
	fma.rn.f32 	%f741, %f740, %f732, %f717;
	fma.rn.f32 	%f742, %f740, %f734, %f718;
	fma.rn.f32 	%f743, %f740, %f736, %f719;
	fma.rn.f32 	%f744, %f740, %f738, %f720;
	ld.shared.f32 	%f745, [%r75+656];
	fma.rn.f32 	%f746, %f745, %f732, %f722;
	fma.rn.f32 	%f747, %f745, %f734, %f723;
	fma.rn.f32 	%f748, %f745, %f736, %f724;
	fma.rn.f32 	%f749, %f745, %f738, %f725;
	ld.shared.f32 	%f750, [%r75+928];
	fma.rn.f32 	%f751, %f750, %f732, %f727;
	fma.rn.f32 	%f752, %f750, %f734, %f728;
	fma.rn.f32 	%f753, %f750, %f736, %f729;
	fma.rn.f32 	%f754, %f750, %f738, %f730;
	ld.shared.f32 	%f755, [%r75+116];
	ld.shared.f32 	%f756, [%r78+7888];
	fma.rn.f32 	%f757, %f755, %f756, %f733;
	ld.shared.f32 	%f758, [%r78+7892];
	fma.rn.f32 	%f759, %f755, %f758, %f735;
	ld.shared.f32 	%f760, [%r78+7896];
	fma.rn.f32 	%f761, %f755, %f760, %f737;
	ld.shared.f32 	%f762, [%r78+7900];
	fma.rn.f32 	%f763, %f755, %f762, %f739;
	ld.shared.f32 	%f764, [%r75+388];
	fma.rn.f32 	%f765, %f764, %f756, %f741;
	fma.rn.f32 	%f766, %f764, %f758, %f742;
	fma.rn.f32 	%f767, %f764, %f760, %f743;
	fma.rn.f32 	%f768, %f764, %f762, %f744;
	ld.shared.f32 	%f769, [%r75+660];
	fma.rn.f32 	%f770, %f769, %f756, %f746;
	fma.rn.f32 	%f771, %f769, %f758, %f747;
	fma.rn.f32 	%f772, %f769, %f760, %f748;
	fma.rn.f32 	%f773, %f769, %f762, %f749;
	ld.shared.f32 	%f774, [%r75+932];
	fma.rn.f32 	%f775, %f774, %f756, %f751;
	fma.rn.f32 	%f776, %f774, %f758, %f752;
	fma.rn.f32 	%f777, %f774, %f760, %f753;
	fma.rn.f32 	%f778, %f774, %f762, %f754;
	ld.shared.f32 	%f779, [%r75+120];
	ld.shared.f32 	%f780, [%r78+8160];
	fma.rn.f32 	%f781, %f779, %f780, %f757;
	ld.shared.f32 	%f782, [%r78+8164];
	fma.rn.f32 	%f783, %f779, %f782, %f759;
	ld.shared.f32 	%f784, [%r78+8168];
	fma.rn.f32 	%f785, %f779, %f784, %f761;
	ld.shared.f32 	%f786, [%r78+8172];
	fma.rn.f32 	%f787, %f779, %f786, %f763;
	ld.shared.f32 	%f788, [%r75+392];
	fma.rn.f32 	%f789, %f788, %f780, %f765;
	fma.rn.f32 	%f790, %f788, %f782, %f766;
	fma.rn.f32 	%f791, %f788, %f784, %f767;
	fma.rn.f32 	%f792, %f788, %f786, %f768;
	ld.shared.f32 	%f793, [%r75+664];
	fma.rn.f32 	%f794, %f793, %f780, %f770;
	fma.rn.f32 	%f795, %f793, %f782, %f771;
	fma.rn.f32 	%f796, %f793, %f784, %f772;
	fma.rn.f32 	%f797, %f793, %f786, %f773;
	ld.shared.f32 	%f798, [%r75+936];
	fma.rn.f32 	%f799, %f798, %f780, %f775;
	fma.rn.f32 	%f800, %f798, %f782, %f776;
	fma.rn.f32 	%f801, %f798, %f784, %f777;
	fma.rn.f32 	%f802, %f798, %f786, %f778;
	ld.shared.f32 	%f803, [%r75+124];
	ld.shared.f32 	%f804, [%r78+8432];
	fma.rn.f32 	%f805, %f803, %f804, %f781;
	ld.shared.f32 	%f806, [%r78+8436];
	fma.rn.f32 	%f807, %f803, %f806, %f783;
	ld.shared.f32 	%f808, [%r78+8440];
	fma.rn.f32 	%f809, %f803, %f808, %f785;
	ld.shared.f32 	%f810, [%r78+8444];
	fma.rn.f32 	%f811, %f803, %f810, %f787;
	ld.shared.f32 	%f812, [%r75+396];
	fma.rn.f32 	%f813, %f812, %f804, %f789;
	fma.rn.f32 	%f814, %f812, %f806, %f790;
	fma.rn.f32 	%f815, %f812, %f808, %f791;
	fma.rn.f32 	%f816, %f812, %f810, %f792;
	ld.shared.f32 	%f817, [%r75+668];
	fma.rn.f32 	%f818, %f817, %f804, %f794;
	fma.rn.f32 	%f819, %f817, %f806, %f795;
	fma.rn.f32 	%f820, %f817, %f808, %f796;
	fma.rn.f32 	%f821, %f817, %f810, %f797;
	ld.shared.f32 	%f822, [%r75+940];
	fma.rn.f32 	%f823, %f822, %f804, %f799;
	fma.rn.f32 	%f824, %f822, %f806, %f800;
	fma.rn.f32 	%f825, %f822, %f808, %f801;
	fma.rn.f32 	%f826, %f822, %f810, %f802;
	ld.shared.f32 	%f827, [%r75+128];
	ld.shared.f32 	%f828, [%r78+8704];
	fma.rn.f32 	%f829, %f827, %f828, %f805;
	ld.shared.f32 	%f830, [%r78+8708];
	fma.rn.f32 	%f831, %f827, %f830, %f807;
	ld.shared.f32 	%f832, [%r78+8712];
	fma.rn.f32 	%f833, %f827, %f832, %f809;
	ld.shared.f32 	%f834, [%r78+8716];
	fma.rn.f32 	%f835, %f827, %f834, %f811;
	ld.shared.f32 	%f836, [%r75+400];
	fma.rn.f32 	%f837, %f836, %f828, %f813;
	fma.rn.f32 	%f838, %f836, %f830, %f814;
	fma.rn.f32 	%f839, %f836, %f832, %f815;
	fma.rn.f32 	%f840, %f836, %f834, %f816;
	ld.shared.f32 	%f841, [%r75+672];
	fma.rn.f32 	%f842, %f841, %f828, %f818;
	fma.rn.f32 	%f843, %f841, %f830, %f819;
	fma.rn.f32 	%f844, %f841, %f832, %f820;
	fma.rn.f32 	%f845, %f841, %f834, %f821;
	ld.shared.f32 	%f846, [%r75+944];
	fma.rn.f32 	%f847, %f846, %f828, %f823;
	fma.rn.f32 	%f848, %f846, %f830, %f824;
	fma.rn.f32 	%f849, %f846, %f832, %f825;
	fma.rn.f32 	%f850, %f846, %f834, %f826;
	ld.shared.f32 	%f851, [%r75+132];
	ld.shared.f32 	%f852, [%r78+8976];
	fma.rn.f32 	%f853, %f851, %f852, %f829;
	ld.shared.f32 	%f854, [%r78+8980];
	fma.rn.f32 	%f855, %f851, %f854, %f831;
	ld.shared.f32 	%f856, [%r78+8984];
	fma.rn.f32 	%f857, %f851, %f856, %f833;
	ld.shared.f32 	%f858, [%r78+8988];
	fma.rn.f32 	%f859, %f851, %f858, %f835;
	ld.shared.f32 	%f860, [%r75+404];
	fma.rn.f32 	%f861, %f860, %f852, %f837;
	fma.rn.f32 	%f862, %f860, %f854, %f838;
	fma.rn.f32 	%f863, %f860, %f856, %f839;
	fma.rn.f32 	%f864, %f860, %f858, %f840;
	ld.shared.f32 	%f865, [%r75+676];
	fma.rn.f32 	%f866, %f865, %f852, %f842;
	fma.rn.f32 	%f867, %f865, %f854, %f843;
	fma.rn.f32 	%f868, %f865, %f856, %f844;
	fma.rn.f32 	%f869, %f865, %f858, %f845;
	ld.shared.f32 	%f870, [%r75+948];
	fma.rn.f32 	%f871, %f870, %f852, %f847;
	fma.rn.f32 	%f872, %f870, %f854, %f848;
	fma.rn.f32 	%f873, %f870, %f856, %f849;
	fma.rn.f32 	%f874, %f870, %f858, %f850;
	ld.shared.f32 	%f875, [%r75+136];
	ld.shared.f32 	%f876, [%r78+9248];
	fma.rn.f32 	%f877, %f875, %f876, %f853;
	ld.shared.f32 	%f878, [%r78+9252];
	fma.rn.f32 	%f879, %f875, %f878, %f855;
	ld.shared.f32 	%f880, [%r78+9256];
	fma.rn.f32 	%f881, %f875, %f880, %f857;
	ld.shared.f32 	%f882, [%r78+9260];
	fma.rn.f32 	%f883, %f875, %f882, %f859;
	ld.shared.f32 	%f884, [%r75+408];
	fma.rn.f32 	%f885, %f884, %f876, %f861;
	fma.rn.f32 	%f886, %f884, %f878, %f862;
	fma.rn.f32 	%f887, %f884, %f880, %f863;
	fma.rn.f32 	%f888, %f884, %f882, %f864;
	ld.shared.f32 	%f889, [%r75+680];
	fma.rn.f32 	%f890, %f889, %f876, %f866;
	fma.rn.f32 	%f891, %f889, %f878, %f867;
	fma.rn.f32 	%f892, %f889, %f880, %f868;
	fma.rn.f32 	%f893, %f889, %f882, %f869;
	ld.shared.f32 	%f894, [%r75+952];
	fma.rn.f32 	%f895, %f894, %f876, %f871;
	fma.rn.f32 	%f896, %f894, %f878, %f872;
	fma.rn.f32 	%f897, %f894, %f880, %f873;
	fma.rn.f32 	%f898, %f894, %f882, %f874;
	ld.shared.f32 	%f899, [%r75+140];
	ld.shared.f32 	%f900, [%r78+9520];
	fma.rn.f32 	%f901, %f899, %f900, %f877;
	ld.shared.f32 	%f902, [%r78+9524];
	fma.rn.f32 	%f903, %f899, %f902, %f879;
	ld.shared.f32 	%f904, [%r78+9528];
	fma.rn.f32 	%f905, %f899, %f904, %f881;
	ld.shared.f32 	%f906, [%r78+9532];
	fma.rn.f32 	%f907, %f899, %f906, %f883;
	ld.shared.f32 	%f908, [%r75+412];
	fma.rn.f32 	%f909, %f908, %f900, %f885;
	fma.rn.f32 	%f910, %f908, %f902, %f886;
	fma.rn.f32 	%f911, %f908, %f904, %f887;
	fma.rn.f32 	%f912, %f908, %f906, %f888;
	ld.shared.f32 	%f913, [%r75+684];
	fma.rn.f32 	%f914, %f913, %f900, %f890;
	fma.rn.f32 	%f915, %f913, %f902, %f891;
	fma.rn.f32 	%f916, %f913, %f904, %f892;
	fma.rn.f32 	%f917, %f913, %f906, %f893;
	ld.shared.f32 	%f918, [%r75+956];
	fma.rn.f32 	%f919, %f918, %f900, %f895;
	fma.rn.f32 	%f920, %f918, %f902, %f896;
	fma.rn.f32 	%f921, %f918, %f904, %f897;
	fma.rn.f32 	%f922, %f918, %f906, %f898;
	ld.shared.f32 	%f923, [%r75+144];
	ld.shared.f32 	%f924, [%r78+9792];
	fma.rn.f32 	%f925, %f923, %f924, %f901;
	ld.shared.f32 	%f926, [%r78+9796];
	fma.rn.f32 	%f927, %f923, %f926, %f903;
	ld.shared.f32 	%f928, [%r78+9800];
	fma.rn.f32 	%f929, %f923, %f928, %f905;
	ld.shared.f32 	%f930, [%r78+9804];
	fma.rn.f32 	%f931, %f923, %f930, %f907;
	ld.shared.f32 	%f932, [%r75+416];
	fma.rn.f32 	%f933, %f932, %f924, %f909;
	fma.rn.f32 	%f934, %f932, %f926, %f910;
	fma.rn.f32 	%f935, %f932, %f928, %f911;
	fma.rn.f32 	%f936, %f932, %f930, %f912;
	ld.shared.f32 	%f937, [%r75+688];
	fma.rn.f32 	%f938, %f937, %f924, %f914;
	fma.rn.f32 	%f939, %f937, %f926, %f915;
	fma.rn.f32 	%f940, %f937, %f928, %f916;
	fma.rn.f32 	%f941, %f937, %f930, %f917;
	ld.shared.f32 	%f942, [%r75+960];
	fma.rn.f32 	%f943, %f942, %f924, %f919;
	fma.rn.f32 	%f944, %f942, %f926, %f920;
	fma.rn.f32 	%f945, %f942, %f928, %f921;
	fma.rn.f32 	%f946, %f942, %f930, %f922;
	ld.shared.f32 	%f947, [%r75+148];
	ld.shared.f32 	%f948, [%r78+10064];
	fma.rn.f32 	%f949, %f947, %f948, %f925;
	ld.shared.f32 	%f950, [%r78+10068];
	fma.rn.f32 	%f951, %f947, %f950, %f927;
	ld.shared.f32 	%f952, [%r78+10072];
	fma.rn.f32 	%f953, %f947, %f952, %f929;
	ld.shared.f32 	%f954, [%r78+10076];
	fma.rn.f32 	%f955, %f947, %f954, %f931;
	ld.shared.f32 	%f956, [%r75+420];
	fma.rn.f32 	%f957, %f956, %f948, %f933;
	fma.rn.f32 	%f958, %f956, %f950, %f934;
	fma.rn.f32 	%f959, %f956, %f952, %f935;
	fma.rn.f32 	%f960, %f956, %f954, %f936;
	ld.shared.f32 	%f961, [%r75+692];
	fma.rn.f32 	%f962, %f961, %f948, %f938;
	fma.rn.f32 	%f963, %f961, %f950, %f939;
	fma.rn.f32 	%f964, %f961, %f952, %f940;
	fma.rn.f32 	%f965, %f961, %f954, %f941;
	ld.shared.f32 	%f966, [%r75+964];
	fma.rn.f32 	%f967, %f966, %f948, %f943;
	fma.rn.f32 	%f968, %f966, %f950, %f944;
	fma.rn.f32 	%f969, %f966, %f952, %f945;
	fma.rn.f32 	%f970, %f966, %f954, %f946;
	ld.shared.f32 	%f971, [%r75+152];
	ld.shared.f32 	%f972, [%r78+10336];
	fma.rn.f32 	%f973, %f971, %f972, %f949;
	ld.shared.f32 	%f974, [%r78+10340];
	fma.rn.f32 	%f975, %f971, %f974, %f951;
	ld.shared.f32 	%f976, [%r78+10344];
	fma.rn.f32 	%f977, %f971, %f976, %f953;
	ld.shared.f32 	%f978, [%r78+10348];
	fma.rn.f32 	%f979, %f971, %f978, %f955;
	ld.shared.f32 	%f980, [%r75+424];
	fma.rn.f32 	%f981, %f980, %f972, %f957;
	fma.rn.f32 	%f982, %f980, %f974, %f958;
	fma.rn.f32 	%f983, %f980, %f976, %f959;
	fma.rn.f32 	%f984, %f980, %f978, %f960;
	ld.shared.f32 	%f985, [%r75+696];
	fma.rn.f32 	%f986, %f985, %f972, %f962;
	fma.rn.f32 	%f987, %f985, %f974, %f963;
	fma.rn.f32 	%f988, %f985, %f976, %f964;
	fma.rn.f32 	%f989, %f985, %f978, %f965;
	ld.shared.f32 	%f990, [%r75+968];
	fma.rn.f32 	%f991, %f990, %f972, %f967;
	fma.rn.f32 	%f992, %f990, %f974, %f968;
	fma.rn.f32 	%f993, %f990, %f976, %f969;
	fma.rn.f32 	%f994, %f990, %f978, %f970;
	ld.shared.f32 	%f995, [%r75+156];
	ld.shared.f32 	%f996, [%r78+10608];
	fma.rn.f32 	%f997, %f995, %f996, %f973;
	ld.shared.f32 	%f998, [%r78+10612];
	fma.rn.f32 	%f999, %f995, %f998, %f975;
	ld.shared.f32 	%f1000, [%r78+10616];
	fma.rn.f32 	%f1001, %f995, %f1000, %f977;
	ld.shared.f32 	%f1002, [%r78+10620];
	fma.rn.f32 	%f1003, %f995, %f1002, %f979;
	ld.shared.f32 	%f1004, [%r75+428];
	fma.rn.f32 	%f1005, %f1004, %f996, %f981;
	fma.rn.f32 	%f1006, %f1004, %f998, %f982;
	fma.rn.f32 	%f1007, %f1004, %f1000, %f983;
	fma.rn.f32 	%f1008, %f1004, %f1002, %f984;
	ld.shared.f32 	%f1009, [%r75+700];
	fma.rn.f32 	%f1010, %f1009, %f996, %f986;
	fma.rn.f32 	%f1011, %f1009, %f998, %f987;
	fma.rn.f32 	%f1012, %f1009, %f1000, %f988;
	fma.rn.f32 	%f1013, %f1009, %f1002, %f989;
	ld.shared.f32 	%f1014, [%r75+972];
	fma.rn.f32 	%f1015, %f1014, %f996, %f991;
	fma.rn.f32 	%f1016, %f1014, %f998, %f992;
	fma.rn.f32 	%f1017, %f1014, %f1000, %f993;
	fma.rn.f32 	%f1018, %f1014, %f1002, %f994;
	ld.shared.f32 	%f1019, [%r75+160];
	ld.shared.f32 	%f1020, [%r78+10880];
	fma.rn.f32 	%f1021, %f1019, %f1020, %f997;
	ld.shared.f32 	%f1022, [%r78+10884];
	fma.rn.f32 	%f1023, %f1019, %f1022, %f999;
	ld.shared.f32 	%f1024, [%r78+10888];
	fma.rn.f32 	%f1025, %f1019, %f1024, %f1001;
	ld.shared.f32 	%f1026, [%r78+10892];
	fma.rn.f32 	%f1027, %f1019, %f1026, %f1003;
	ld.shared.f32 	%f1028, [%r75+432];
	fma.rn.f32 	%f1029, %f1028, %f1020, %f1005;
	fma.rn.f32 	%f1030, %f1028, %f1022, %f1006;
	fma.rn.f32 	%f1031, %f1028, %f1024, %f1007;
	fma.rn.f32 	%f1032, %f1028, %f1026, %f1008;
	ld.shared.f32 	%f1033, [%r75+704];
	fma.rn.f32 	%f1034, %f1033, %f1020, %f1010;
	fma.rn.f32 	%f1035, %f1033, %f1022, %f1011;
	fma.rn.f32 	%f1036, %f1033, %f1024, %f1012;
	fma.rn.f32 	%f1037, %f1033, %f1026, %f1013;
	ld.shared.f32 	%f1038, [%r75+976];
	fma.rn.f32 	%f1039, %f1038, %f1020, %f1015;
	fma.rn.f32 	%f1040, %f1038, %f1022, %f1016;
	fma.rn.f32 	%f1041, %f1038, %f1024, %f1017;
	fma.rn.f32 	%f1042, %f1038, %f1026, %f1018;
	ld.shared.f32 	%f1043, [%r75+164];
	ld.shared.f32 	%f1044, [%r78+11152];
	fma.rn.f32 	%f1045, %f1043, %f1044, %f1021;
	ld.shared.f32 	%f1046, [%r78+11156];
	fma.rn.f32 	%f1047, %f1043, %f1046, %f1023;
	ld.shared.f32 	%f1048, [%r78+11160];
	fma.rn.f32 	%f1049, %f1043, %f1048, %f1025;
	ld.shared.f32 	%f1050, [%r78+11164];
	fma.rn.f32 	%f1051, %f1043, %f1050, %f1027;
	ld.shared.f32 	%f1052, [%r75+436];
	fma.rn.f32 	%f1053, %f1052, %f1044, %f1029;
	fma.rn.f32 	%f1054, %f1052, %f1046, %f1030;
	fma.rn.f32 	%f1055, %f1052, %f1048, %f1031;
	fma.rn.f32 	%f1056, %f1052, %f1050, %f1032;
	ld.shared.f32 	%f1057, [%r75+708];
	fma.rn.f32 	%f1058, %f1057, %f1044, %f1034;
	fma.rn.f32 	%f1059, %f1057, %f1046, %f1035;
	fma.rn.f32 	%f1060, %f1057, %f1048, %f1036;
	fma.rn.f32 	%f1061, %f1057, %f1050, %f1037;
	ld.shared.f32 	%f1062, [%r75+980];
	fma.rn.f32 	%f1063, %f1062, %f1044, %f1039;
	fma.rn.f32 	%f1064, %f1062, %f1046, %f1040;
	fma.rn.f32 	%f1065, %f1062, %f1048, %f1041;
	fma.rn.f32 	%f1066, %f1062, %f1050, %f1042;
	ld.shared.f32 	%f1067, [%r75+168];
	ld.shared.f32 	%f1068, [%r78+11424];
	fma.rn.f32 	%f1069, %f1067, %f1068, %f1045;
	ld.shared.f32 	%f1070, [%r78+11428];
	fma.rn.f32 	%f1071, %f1067, %f1070, %f1047;
	ld.shared.f32 	%f1072, [%r78+11432];
	fma.rn.f32 	%f1073, %f1067, %f1072, %f1049;
	ld.shared.f32 	%f1074, [%r78+11436];
	fma.rn.f32 	%f1075, %f1067, %f1074, %f1051;
	ld.shared.f32 	%f1076, [%r75+440];
	fma.rn.f32 	%f1077, %f1076, %f1068, %f1053;
	fma.rn.f32 	%f1078, %f1076, %f1070, %f1054;
	fma.rn.f32 	%f1079, %f1076, %f1072, %f1055;
	fma.rn.f32 	%f1080, %f1076, %f1074, %f1056;
	ld.shared.f32 	%f1081, [%r75+712];
	fma.rn.f32 	%f1082, %f1081, %f1068, %f1058;
	fma.rn.f32 	%f1083, %f1081, %f1070, %f1059;
	fma.rn.f32 	%f1084, %f1081, %f1072, %f1060;
	fma.rn.f32 	%f1085, %f1081, %f1074, %f1061;
	ld.shared.f32 	%f1086, [%r75+984];
	fma.rn.f32 	%f1087, %f1086, %f1068, %f1063;
	fma.rn.f32 	%f1088, %f1086, %f1070, %f1064;
	fma.rn.f32 	%f1089, %f1086, %f1072, %f1065;
	fma.rn.f32 	%f1090, %f1086, %f1074, %f1066;
	ld.shared.f32 	%f1091, [%r75+172];
	ld.shared.f32 	%f1092, [%r78+11696];
	fma.rn.f32 	%f1093, %f1091, %f1092, %f1069;
	ld.shared.f32 	%f1094, [%r78+11700];
	fma.rn.f32 	%f1095, %f1091, %f1094, %f1071;
	ld.shared.f32 	%f1096, [%r78+11704];
	fma.rn.f32 	%f1097, %f1091, %f1096, %f1073;
	ld.shared.f32 	%f1098, [%r78+11708];
	fma.rn.f32 	%f1099, %f1091, %f1098, %f1075;
	ld.shared.f32 	%f1100, [%r75+444];
	fma.rn.f32 	%f1101, %f1100, %f1092, %f1077;
	fma.rn.f32 	%f1102, %f1100, %f1094, %f1078;
	fma.rn.f32 	%f1103, %f1100, %f1096, %f1079;
	fma.rn.f32 	%f1104, %f1100, %f1098, %f1080;
	ld.shared.f32 	%f1105, [%r75+716];
	fma.rn.f32 	%f1106, %f1105, %f1092, %f1082;
	fma.rn.f32 	%f1107, %f1105, %f1094, %f1083;
	fma.rn.f32 	%f1108, %f1105, %f1096, %f1084;
	fma.rn.f32 	%f1109, %f1105, %f1098, %f1085;
	ld.shared.f32 	%f1110, [%r75+988];
	fma.rn.f32 	%f1111, %f1110, %f1092, %f1087;
	fma.rn.f32 	%f1112, %f1110, %f1094, %f1088;
	fma.rn.f32 	%f1113, %f1110, %f1096, %f1089;
	fma.rn.f32 	%f1114, %f1110, %f1098, %f1090;
	ld.shared.f32 	%f1115, [%r75+176];
	ld.shared.f32 	%f1116, [%r78+11968];
	fma.rn.f32 	%f1117, %f1115, %f1116, %f1093;
	ld.shared.f32 	%f1118, [%r78+11972];
	fma.rn.f32 	%f1119, %f1115, %f1118, %f1095;
	ld.shared.f32 	%f1120, [%r78+11976];
	fma.rn.f32 	%f1121, %f1115, %f1120, %f1097;
	ld.shared.f32 	%f1122, [%r78+11980];
	fma.rn.f32 	%f1123, %f1115, %f1122, %f1099;
	ld.shared.f32 	%f1124, [%r75+448];
	fma.rn.f32 	%f1125, %f1124, %f1116, %f1101;
	fma.rn.f32 	%f1126, %f1124, %f1118, %f1102;
	fma.rn.f32 	%f1127, %f1124, %f1120, %f1103;
	fma.rn.f32 	%f1128, %f1124, %f1122, %f1104;
	ld.shared.f32 	%f1129, [%r75+720];
	fma.rn.f32 	%f1130, %f1129, %f1116, %f1106;
	fma.rn.f32 	%f1131, %f1129, %f1118, %f1107;
	fma.rn.f32 	%f1132, %f1129, %f1120, %f1108;
	fma.rn.f32 	%f1133, %f1129, %f1122, %f1109;
	ld.shared.f32 	%f1134, [%r75+992];
	fma.rn.f32 	%f1135, %f1134, %f1116, %f1111;
	fma.rn.f32 	%f1136, %f1134, %f1118, %f1112;
	fma.rn.f32 	%f1137, %f1134, %f1120, %f1113;
	fma.rn.f32 	%f1138, %f1134, %f1122, %f1114;
	ld.shared.f32 	%f1139, [%r75+180];
	ld.shared.f32 	%f1140, [%r78+12240];
	fma.rn.f32 	%f1141, %f1139, %f1140, %f1117;
	ld.shared.f32 	%f1142, [%r78+12244];
	fma.rn.f32 	%f1143, %f1139, %f1142, %f1119;
	ld.shared.f32 	%f1144, [%r78+12248];
	fma.rn.f32 	%f1145, %f1139, %f1144, %f1121;
	ld.shared.f32 	%f1146, [%r78+12252];
	fma.rn.f32 	%f1147, %f1139, %f1146, %f1123;
	ld.shared.f32 	%f1148, [%r75+452];
	fma.rn.f32 	%f1149, %f1148, %f1140, %f1125;
	fma.rn.f32 	%f1150, %f1148, %f1142, %f1126;
	fma.rn.f32 	%f1151, %f1148, %f1144, %f1127;
	fma.rn.f32 	%f1152, %f1148, %f1146, %f1128;
	ld.shared.f32 	%f1153, [%r75+724];
	fma.rn.f32 	%f1154, %f1153, %f1140, %f1130;
	fma.rn.f32 	%f1155, %f1153, %f1142, %f1131;
	fma.rn.f32 	%f1156, %f1153, %f1144, %f1132;
	fma.rn.f32 	%f1157, %f1153, %f1146, %f1133;
	ld.shared.f32 	%f1158, [%r75+996];
	fma.rn.f32 	%f1159, %f1158, %f1140, %f1135;
	fma.rn.f32 	%f1160, %f1158, %f1142, %f1136;
	fma.rn.f32 	%f1161, %f1158, %f1144, %f1137;
	fma.rn.f32 	%f1162, %f1158, %f1146, %f1138;
	ld.shared.f32 	%f1163, [%r75+184];
	ld.shared.f32 	%f1164, [%r78+12512];
	fma.rn.f32 	%f1165, %f1163, %f1164, %f1141;
	ld.shared.f32 	%f1166, [%r78+12516];
	fma.rn.f32 	%f1167, %f1163, %f1166, %f1143;
	ld.shared.f32 	%f1168, [%r78+12520];
	fma.rn.f32 	%f1169, %f1163, %f1168, %f1145;
	ld.shared.f32 	%f1170, [%r78+12524];
	fma.rn.f32 	%f1171, %f1163, %f1170, %f1147;
	ld.shared.f32 	%f1172, [%r75+456];
	fma.rn.f32 	%f1173, %f1172, %f1164, %f1149;
	fma.rn.f32 	%f1174, %f1172, %f1166, %f1150;
	fma.rn.f32 	%f1175, %f1172, %f1168, %f1151;
	fma.rn.f32 	%f1176, %f1172, %f1170, %f1152;
	ld.shared.f32 	%f1177, [%r75+728];
	fma.rn.f32 	%f1178, %f1177, %f1164, %f1154;
	fma.rn.f32 	%f1179, %f1177, %f1166, %f1155;
	fma.rn.f32 	%f1180, %f1177, %f1168, %f1156;
	fma.rn.f32 	%f1181, %f1177, %f1170, %f1157;
	ld.shared.f32 	%f1182, [%r75+1000];
	fma.rn.f32 	%f1183, %f1182, %f1164, %f1159;
	fma.rn.f32 	%f1184, %f1182, %f1166, %f1160;
	fma.rn.f32 	%f1185, %f1182, %f1168, %f1161;
	fma.rn.f32 	%f1186, %f1182, %f1170, %f1162;
	ld.shared.f32 	%f1187, [%r75+188];
	ld.shared.f32 	%f1188, [%r78+12784];
	fma.rn.f32 	%f1189, %f1187, %f1188, %f1165;
	ld.shared.f32 	%f1190, [%r78+12788];
	fma.rn.f32 	%f1191, %f1187, %f1190, %f1167;
	ld.shared.f32 	%f1192, [%r78+12792];
	fma.rn.f32 	%f1193, %f1187, %f1192, %f1169;
	ld.shared.f32 	%f1194, [%r78+12796];
	fma.rn.f32 	%f1195, %f1187, %f1194, %f1171;
	ld.shared.f32 	%f1196, [%r75+460];
	fma.rn.f32 	%f1197, %f1196, %f1188, %f1173;
	fma.rn.f32 	%f1198, %f1196, %f1190, %f1174;
	fma.rn.f32 	%f1199, %f1196, %f1192, %f1175;
	fma.rn.f32 	%f1200, %f1196, %f1194, %f1176;
	ld.shared.f32 	%f1201, [%r75+732];
	fma.rn.f32 	%f1202, %f1201, %f1188, %f1178;
	fma.rn.f32 	%f1203, %f1201, %f1190, %f1179;
	fma.rn.f32 	%f1204, %f1201, %f1192, %f1180;
	fma.rn.f32 	%f1205, %f1201, %f1194, %f1181;
	ld.shared.f32 	%f1206, [%r75+1004];
	fma.rn.f32 	%f1207, %f1206, %f1188, %f1183;
	fma.rn.f32 	%f1208, %f1206, %f1190, %f1184;
	fma.rn.f32 	%f1209, %f1206, %f1192, %f1185;
	fma.rn.f32 	%f1210, %f1206, %f1194, %f1186;
	ld.shared.f32 	%f1211, [%r75+192];
	ld.shared.f32 	%f1212, [%r78+13056];
	fma.rn.f32 	%f1213, %f1211, %f1212, %f1189;
	ld.shared.f32 	%f1214, [%r78+13060];
	fma.rn.f32 	%f1215, %f1211, %f1214, %f1191;
	ld.shared.f32 	%f1216, [%r78+13064];
	fma.rn.f32 	%f1217, %f1211, %f1216, %f1193;
	ld.shared.f32 	%f1218, [%r78+13068];
	fma.rn.f32 	%f1219, %f1211, %f1218, %f1195;
	ld.shared.f32 	%f1220, [%r75+464];
	fma.rn.f32 	%f1221, %f1220, %f1212, %f1197;
	fma.rn.f32 	%f1222, %f1220, %f1214, %f1198;
	fma.rn.f32 	%f1223, %f1220, %f1216, %f1199;
	fma.rn.f32 	%f1224, %f1220, %f1218, %f1200;
	ld.shared.f32 	%f1225, [%r75+736];
	fma.rn.f32 	%f1226, %f1225, %f1212, %f1202;
	fma.rn.f32 	%f1227, %f1225, %f1214, %f1203;
	fma.rn.f32 	%f1228, %f1225, %f1216, %f1204;
	fma.rn.f32 	%f1229, %f1225, %f1218, %f1205;
	ld.shared.f32 	%f1230, [%r75+1008];
	fma.rn.f32 	%f1231, %f1230, %f1212, %f1207;
	fma.rn.f32 	%f1232, %f1230, %f1214, %f1208;
	fma.rn.f32 	%f1233, %f1230, %f1216, %f1209;
	fma.rn.f32 	%f1234, %f1230, %f1218, %f1210;
	ld.shared.f32 	%f1235, [%r75+196];
	ld.shared.f32 	%f1236, [%r78+13328];
	fma.rn.f32 	%f1237, %f1235, %f1236, %f1213;
	ld.shared.f32 	%f1238, [%r78+13332];
	fma.rn.f32 	%f1239, %f1235, %f1238, %f1215;
	ld.shared.f32 	%f1240, [%r78+13336];
	fma.rn.f32 	%f1241, %f1235, %f1240, %f1217;
	ld.shared.f32 	%f1242, [%r78+13340];
	fma.rn.f32 	%f1243, %f1235, %f1242, %f1219;
	ld.shared.f32 	%f1244, [%r75+468];
	fma.rn.f32 	%f1245, %f1244, %f1236, %f1221;
	fma.rn.f32 	%f1246, %f1244, %f1238, %f1222;
	fma.rn.f32 	%f1247, %f1244, %f1240, %f1223;
	fma.rn.f32 	%f1248, %f1244, %f1242, %f1224;
	ld.shared.f32 	%f1249, [%r75+740];
	fma.rn.f32 	%f1250, %f1249, %f1236, %f1226;
	fma.rn.f32 	%f1251, %f1249, %f1238, %f1227;
	fma.rn.f32 	%f1252, %f1249, %f1240, %f1228;
	fma.rn.f32 	%f1253, %f1249, %f1242, %f1229;
	ld.shared.f32 	%f1254, [%r75+1012];
	fma.rn.f32 	%f1255, %f1254, %f1236, %f1231;
	fma.rn.f32 	%f1256, %f1254, %f1238, %f1232;
	fma.rn.f32 	%f1257, %f1254, %f1240, %f1233;
	fma.rn.f32 	%f1258, %f1254, %f1242, %f1234;
	ld.shared.f32 	%f1259, [%r75+200];
	ld.shared.f32 	%f1260, [%r78+13600];
	fma.rn.f32 	%f1261, %f1259, %f1260, %f1237;
	ld.shared.f32 	%f1262, [%r78+13604];
	fma.rn.f32 	%f1263, %f1259, %f1262, %f1239;
	ld.shared.f32 	%f1264, [%r78+13608];
	fma.rn.f32 	%f1265, %f1259, %f1264, %f1241;
	ld.shared.f32 	%f1266, [%r78+13612];
	fma.rn.f32 	%f1267, %f1259, %f1266, %f1243;
	ld.shared.f32 	%f1268, [%r75+472];
	fma.rn.f32 	%f1269, %f1268, %f1260, %f1245;
	fma.rn.f32 	%f1270, %f1268, %f1262, %f1246;
	fma.rn.f32 	%f1271, %f1268, %f1264, %f1247;
	fma.rn.f32 	%f1272, %f1268, %f1266, %f1248;
	ld.shared.f32 	%f1273, [%r75+744];
	fma.rn.f32 	%f1274, %f1273, %f1260, %f1250;
	fma.rn.f32 	%f1275, %f1273, %f1262, %f1251;
	fma.rn.f32 	%f1276, %f1273, %f1264, %f1252;
	fma.rn.f32 	%f1277, %f1273, %f1266, %f1253;
	ld.shared.f32 	%f1278, [%r75+1016];
	fma.rn.f32 	%f1279, %f1278, %f1260, %f1255;
	fma.rn.f32 	%f1280, %f1278, %f1262, %f1256;
	fma.rn.f32 	%f1281, %f1278, %f1264, %f1257;
	fma.rn.f32 	%f1282, %f1278, %f1266, %f1258;
	ld.shared.f32 	%f1283, [%r75+204];
	ld.shared.f32 	%f1284, [%r78+13872];
	fma.rn.f32 	%f1285, %f1283, %f1284, %f1261;
	ld.shared.f32 	%f1286, [%r78+13876];
	fma.rn.f32 	%f1287, %f1283, %f1286, %f1263;
	ld.shared.f32 	%f1288, [%r78+13880];
	fma.rn.f32 	%f1289, %f1283, %f1288, %f1265;
	ld.shared.f32 	%f1290, [%r78+13884];
	fma.rn.f32 	%f1291, %f1283, %f1290, %f1267;
	ld.shared.f32 	%f1292, [%r75+476];
	fma.rn.f32 	%f1293, %f1292, %f1284, %f1269;
	fma.rn.f32 	%f1294, %f1292, %f1286, %f1270;
	fma.rn.f32 	%f1295, %f1292, %f1288, %f1271;
	fma.rn.f32 	%f1296, %f1292, %f1290, %f1272;
	ld.shared.f32 	%f1297, [%r75+748];
	fma.rn.f32 	%f1298, %f1297, %f1284, %f1274;
	fma.rn.f32 	%f1299, %f1297, %f1286, %f1275;
	fma.rn.f32 	%f1300, %f1297, %f1288, %f1276;
	fma.rn.f32 	%f1301, %f1297, %f1290, %f1277;
	ld.shared.f32 	%f1302, [%r75+1020];
	fma.rn.f32 	%f1303, %f1302, %f1284, %f1279;
	fma.rn.f32 	%f1304, %f1302, %f1286, %f1280;
	fma.rn.f32 	%f1305, %f1302, %f1288, %f1281;
	fma.rn.f32 	%f1306, %f1302, %f1290, %f1282;
	ld.shared.f32 	%f1307, [%r75+208];
	ld.shared.f32 	%f1308, [%r78+14144];
	fma.rn.f32 	%f1309, %f1307, %f1308, %f1285;
	ld.shared.f32 	%f1310, [%r78+14148];
	fma.rn.f32 	%f1311, %f1307, %f1310, %f1287;
	ld.shared.f32 	%f1312, [%r78+14152];
	fma.rn.f32 	%f1313, %f1307, %f1312, %f1289;
	ld.shared.f32 	%f1314, [%r78+14156];
	fma.rn.f32 	%f1315, %f1307, %f1314, %f1291;
	ld.shared.f32 	%f1316, [%r75+480];
	fma.rn.f32 	%f1317, %f1316, %f1308, %f1293;
	fma.rn.f32 	%f1318, %f1316, %f1310, %f1294;
	fma.rn.f32 	%f1319, %f1316, %f1312, %f1295;
	fma.rn.f32 	%f1320, %f1316, %f1314, %f1296;
	ld.shared.f32 	%f1321, [%r75+752];
	fma.rn.f32 	%f1322, %f1321, %f1308, %f1298;
	fma.rn.f32 	%f1323, %f1321, %f1310, %f1299;
	fma.rn.f32 	%f1324, %f1321, %f1312, %f1300;
	fma.rn.f32 	%f1325, %f1321, %f1314, %f1301;
	ld.shared.f32 	%f1326, [%r75+1024];
	fma.rn.f32 	%f1327, %f1326, %f1308, %f1303;
	fma.rn.f32 	%f1328, %f1326, %f1310, %f1304;
	fma.rn.f32 	%f1329, %f1326, %f1312, %f1305;
	fma.rn.f32 	%f1330, %f1326, %f1314, %f1306;
	ld.shared.f32 	%f1331, [%r75+212];
	ld.shared.f32 	%f1332, [%r78+14416];
	fma.rn.f32 	%f1333, %f1331, %f1332, %f1309;
	ld.shared.f32 	%f1334, [%r78+14420];
	fma.rn.f32 	%f1335, %f1331, %f1334, %f1311;
	ld.shared.f32 	%f1336, [%r78+14424];
	fma.rn.f32 	%f1337, %f1331, %f1336, %f1313;
	ld.shared.f32 	%f1338, [%r78+14428];
	fma.rn.f32 	%f1339, %f1331, %f1338, %f1315;
	ld.shared.f32 	%f1340, [%r75+484];
	fma.rn.f32 	%f1341, %f1340, %f1332, %f1317;
	fma.rn.f32 	%f1342, %f1340, %f1334, %f1318;
	fma.rn.f32 	%f1343, %f1340, %f1336, %f1319;
	fma.rn.f32 	%f1344, %f1340, %f1338, %f1320;
	ld.shared.f32 	%f1345, [%r75+756];
	fma.rn.f32 	%f1346, %f1345, %f1332, %f1322;
	fma.rn.f32 	%f1347, %f1345, %f1334, %f1323;
	fma.rn.f32 	%f1348, %f1345, %f1336, %f1324;
	fma.rn.f32 	%f1349, %f1345, %f1338, %f1325;
	ld.shared.f32 	%f1350, [%r75+1028];
	fma.rn.f32 	%f1351, %f1350, %f1332, %f1327;
	fma.rn.f32 	%f1352, %f1350, %f1334, %f1328;
	fma.rn.f32 	%f1353, %f1350, %f1336, %f1329;
	fma.rn.f32 	%f1354, %f1350, %f1338, %f1330;
	ld.shared.f32 	%f1355, [%r75+216];
	ld.shared.f32 	%f1356, [%r78+14688];
	fma.rn.f32 	%f1357, %f1355, %f1356, %f1333;
	ld.shared.f32 	%f1358, [%r78+14692];
	fma.rn.f32 	%f1359, %f1355, %f1358, %f1335;
	ld.shared.f32 	%f1360, [%r78+14696];
	fma.rn.f32 	%f1361, %f1355, %f1360, %f1337;
	ld.shared.f32 	%f1362, [%r78+14700];
	fma.rn.f32 	%f1363, %f1355, %f1362, %f1339;
	ld.shared.f32 	%f1364, [%r75+488];
	fma.rn.f32 	%f1365, %f1364, %f1356, %f1341;
	fma.rn.f32 	%f1366, %f1364, %f1358, %f1342;
	fma.rn.f32 	%f1367, %f1364, %f1360, %f1343;
	fma.rn.f32 	%f1368, %f1364, %f1362, %f1344;
	ld.shared.f32 	%f1369, [%r75+760];
	fma.rn.f32 	%f1370, %f1369, %f1356, %f1346;
	fma.rn.f32 	%f1371, %f1369, %f1358, %f1347;
	fma.rn.f32 	%f1372, %f1369, %f1360, %f1348;
	fma.rn.f32 	%f1373, %f1369, %f1362, %f1349;
	ld.shared.f32 	%f1374, [%r75+1032];
	fma.rn.f32 	%f1375, %f1374, %f1356, %f1351;
	fma.rn.f32 	%f1376, %f1374, %f1358, %f1352;
	fma.rn.f32 	%f1377, %f1374, %f1360, %f1353;
	fma.rn.f32 	%f1378, %f1374, %f1362, %f1354;
	ld.shared.f32 	%f1379, [%r75+220];
	ld.shared.f32 	%f1380, [%r78+14960];
	fma.rn.f32 	%f1381, %f1379, %f1380, %f1357;
	ld.shared.f32 	%f1382, [%r78+14964];
	fma.rn.f32 	%f1383, %f1379, %f1382, %f1359;
	ld.shared.f32 	%f1384, [%r78+14968];
	fma.rn.f32 	%f1385, %f1379, %f1384, %f1361;
	ld.shared.f32 	%f1386, [%r78+14972];
	fma.rn.f32 	%f1387, %f1379, %f1386, %f1363;
	ld.shared.f32 	%f1388, [%r75+492];
	fma.rn.f32 	%f1389, %f1388, %f1380, %f1365;
	fma.rn.f32 	%f1390, %f1388, %f1382, %f1366;
	fma.rn.f32 	%f1391, %f1388, %f1384, %f1367;
	fma.rn.f32 	%f1392, %f1388, %f1386, %f1368;
	ld.shared.f32 	%f1393, [%r75+764];
	fma.rn.f32 	%f1394, %f1393, %f1380, %f1370;
	fma.rn.f32 	%f1395, %f1393, %f1382, %f1371;
	fma.rn.f32 	%f1396, %f1393, %f1384, %f1372;
	fma.rn.f32 	%f1397, %f1393, %f1386, %f1373;
	ld.shared.f32 	%f1398, [%r75+1036];
	fma.rn.f32 	%f1399, %f1398, %f1380, %f1375;
	fma.rn.f32 	%f1400, %f1398, %f1382, %f1376;
	fma.rn.f32 	%f1401, %f1398, %f1384, %f1377;
	fma.rn.f32 	%f1402, %f1398, %f1386, %f1378;
	ld.shared.f32 	%f1403, [%r75+224];
	ld.shared.f32 	%f1404, [%r78+15232];
	fma.rn.f32 	%f1405, %f1403, %f1404, %f1381;
	ld.shared.f32 	%f1406, [%r78+15236];
	fma.rn.f32 	%f1407, %f1403, %f1406, %f1383;
	ld.shared.f32 	%f1408, [%r78+15240];
	fma.rn.f32 	%f1409, %f1403, %f1408, %f1385;
	ld.shared.f32 	%f1410, [%r78+15244];
	fma.rn.f32 	%f1411, %f1403, %f1410, %f1387;
	ld.shared.f32 	%f1412, [%r75+496];
	fma.rn.f32 	%f1413, %f1412, %f1404, %f1389;
	fma.rn.f32 	%f1414, %f1412, %f1406, %f1390;
	fma.rn.f32 	%f1415, %f1412, %f1408, %f1391;
	fma.rn.f32 	%f1416, %f1412, %f1410, %f1392;
	ld.shared.f32 	%f1417, [%r75+768];
	fma.rn.f32 	%f1418, %f1417, %f1404, %f1394;
	fma.rn.f32 	%f1419, %f1417, %f1406, %f1395;
	fma.rn.f32 	%f1420, %f1417, %f1408, %f1396;
	fma.rn.f32 	%f1421, %f1417, %f1410, %f1397;
	ld.shared.f32 	%f1422, [%r75+1040];
	fma.rn.f32 	%f1423, %f1422, %f1404, %f1399;
	fma.rn.f32 	%f1424, %f1422, %f1406, %f1400;
	fma.rn.f32 	%f1425, %f1422, %f1408, %f1401;
	fma.rn.f32 	%f1426, %f1422, %f1410, %f1402;
	ld.shared.f32 	%f1427, [%r75+228];
	ld.shared.f32 	%f1428, [%r78+15504];
	fma.rn.f32 	%f1429, %f1427, %f1428, %f1405;
	ld.shared.f32 	%f1430, [%r78+15508];
	fma.rn.f32 	%f1431, %f1427, %f1430, %f1407;
	ld.shared.f32 	%f1432, [%r78+15512];
	fma.rn.f32 	%f1433, %f1427, %f1432, %f1409;
	ld.shared.f32 	%f1434, [%r78+15516];
	fma.rn.f32 	%f1435, %f1427, %f1434, %f1411;
	ld.shared.f32 	%f1436, [%r75+500];
	fma.rn.f32 	%f1437, %f1436, %f1428, %f1413;
	fma.rn.f32 	%f1438, %f1436, %f1430, %f1414;
	fma.rn.f32 	%f1439, %f1436, %f1432, %f1415;
	fma.rn.f32 	%f1440, %f1436, %f1434, %f1416;
	ld.shared.f32 	%f1441, [%r75+772];
	fma.rn.f32 	%f1442, %f1441, %f1428, %f1418;
	fma.rn.f32 	%f1443, %f1441, %f1430, %f1419;
	fma.rn.f32 	%f1444, %f1441, %f1432, %f1420;
	fma.rn.f32 	%f1445, %f1441, %f1434, %f1421;
	ld.shared.f32 	%f1446, [%r75+1044];
	fma.rn.f32 	%f1447, %f1446, %f1428, %f1423;
	fma.rn.f32 	%f1448, %f1446, %f1430, %f1424;
	fma.rn.f32 	%f1449, %f1446, %f1432, %f1425;
	fma.rn.f32 	%f1450, %f1446, %f1434, %f1426;
	ld.shared.f32 	%f1451, [%r75+232];
	ld.shared.f32 	%f1452, [%r78+15776];
	fma.rn.f32 	%f1453, %f1451, %f1452, %f1429;
	ld.shared.f32 	%f1454, [%r78+15780];
	fma.rn.f32 	%f1455, %f1451, %f1454, %f1431;
	ld.shared.f32 	%f1456, [%r78+15784];
	fma.rn.f32 	%f1457, %f1451, %f1456, %f1433;
	ld.shared.f32 	%f1458, [%r78+15788];
	fma.rn.f32 	%f1459, %f1451, %f1458, %f1435;
	ld.shared.f32 	%f1460, [%r75+504];
	fma.rn.f32 	%f1461, %f1460, %f1452, %f1437;
	fma.rn.f32 	%f1462, %f1460, %f1454, %f1438;
	fma.rn.f32 	%f1463, %f1460, %f1456, %f1439;
	fma.rn.f32 	%f1464, %f1460, %f1458, %f1440;
	ld.shared.f32 	%f1465, [%r75+776];
	fma.rn.f32 	%f1466, %f1465, %f1452, %f1442;
	fma.rn.f32 	%f1467, %f1465, %f1454, %f1443;
	fma.rn.f32 	%f1468, %f1465, %f1456, %f1444;
	fma.rn.f32 	%f1469, %f1465, %f1458, %f1445;
	ld.shared.f32 	%f1470, [%r75+1048];
	fma.rn.f32 	%f1471, %f1470, %f1452, %f1447;
	fma.rn.f32 	%f1472, %f1470, %f1454, %f1448;
	fma.rn.f32 	%f1473, %f1470, %f1456, %f1449;
	fma.rn.f32 	%f1474, %f1470, %f1458, %f1450;
	ld.shared.f32 	%f1475, [%r75+236];
	ld.shared.f32 	%f1476, [%r78+16048];
	fma.rn.f32 	%f1477, %f1475, %f1476, %f1453;
	ld.shared.f32 	%f1478, [%r78+16052];
	fma.rn.f32 	%f1479, %f1475, %f1478, %f1455;
	ld.shared.f32 	%f1480, [%r78+16056];
	fma.rn.f32 	%f1481, %f1475, %f1480, %f1457;
	ld.shared.f32 	%f1482, [%r78+16060];
	fma.rn.f32 	%f1483, %f1475, %f1482, %f1459;
	ld.shared.f32 	%f1484, [%r75+508];
	fma.rn.f32 	%f1485, %f1484, %f1476, %f1461;
	fma.rn.f32 	%f1486, %f1484, %f1478, %f1462;
	fma.rn.f32 	%f1487, %f1484, %f1480, %f1463;
	fma.rn.f32 	%f1488, %f1484, %f1482, %f1464;
	ld.shared.f32 	%f1489, [%r75+780];
	fma.rn.f32 	%f1490, %f1489, %f1476, %f1466;
	fma.rn.f32 	%f1491, %f1489, %f1478, %f1467;
	fma.rn.f32 	%f1492, %f1489, %f1480, %f1468;
	fma.rn.f32 	%f1493, %f1489, %f1482, %f1469;
	ld.shared.f32 	%f1494, [%r75+1052];
	fma.rn.f32 	%f1495, %f1494, %f1476, %f1471;
	fma.rn.f32 	%f1496, %f1494, %f1478, %f1472;
	fma.rn.f32 	%f1497, %f1494, %f1480, %f1473;
	fma.rn.f32 	%f1498, %f1494, %f1482, %f1474;
	ld.shared.f32 	%f1499, [%r75+240];
	ld.shared.f32 	%f1500, [%r78+16320];
	fma.rn.f32 	%f1501, %f1499, %f1500, %f1477;
	ld.shared.f32 	%f1502, [%r78+16324];
	fma.rn.f32 	%f1503, %f1499, %f1502, %f1479;
	ld.shared.f32 	%f1504, [%r78+16328];
	fma.rn.f32 	%f1505, %f1499, %f1504, %f1481;
	ld.shared.f32 	%f1506, [%r78+16332];
	fma.rn.f32 	%f1507, %f1499, %f1506, %f1483;
	ld.shared.f32 	%f1508, [%r75+512];
	fma.rn.f32 	%f1509, %f1508, %f1500, %f1485;
	fma.rn.f32 	%f1510, %f1508, %f1502, %f1486;
	fma.rn.f32 	%f1511, %f1508, %f1504, %f1487;
	fma.rn.f32 	%f1512, %f1508, %f1506, %f1488;
	ld.shared.f32 	%f1513, [%r75+784];
	fma.rn.f32 	%f1514, %f1513, %f1500, %f1490;
	fma.rn.f32 	%f1515, %f1513, %f1502, %f1491;
	fma.rn.f32 	%f1516, %f1513, %f1504, %f1492;
	fma.rn.f32 	%f1517, %f1513, %f1506, %f1493;
	ld.shared.f32 	%f1518, [%r75+1056];
	fma.rn.f32 	%f1519, %f1518, %f1500, %f1495;
	fma.rn.f32 	%f1520, %f1518, %f1502, %f1496;
	fma.rn.f32 	%f1521, %f1518, %f1504, %f1497;
	fma.rn.f32 	%f1522, %f1518, %f1506, %f1498;
	ld.shared.f32 	%f1523, [%r75+244];
	ld.shared.f32 	%f1524, [%r78+16592];
	fma.rn.f32 	%f1525, %f1523, %f1524, %f1501;
	ld.shared.f32 	%f1526, [%r78+16596];
	fma.rn.f32 	%f1527, %f1523, %f1526, %f1503;
	ld.shared.f32 	%f1528, [%r78+16600];
	fma.rn.f32 	%f1529, %f1523, %f1528, %f1505;
	ld.shared.f32 	%f1530, [%r78+16604];
	fma.rn.f32 	%f1531, %f1523, %f1530, %f1507;
	ld.shared.f32 	%f1532, [%r75+516];
	fma.rn.f32 	%f1533, %f1532, %f1524, %f1509;
	fma.rn.f32 	%f1534, %f1532, %f1526, %f1510;
	fma.rn.f32 	%f1535, %f1532, %f1528, %f1511;
	fma.rn.f32 	%f1536, %f1532, %f1530, %f1512;
	ld.shared.f32 	%f1537, [%r75+788];
	fma.rn.f32 	%f1538, %f1537, %f1524, %f1514;
	fma.rn.f32 	%f1539, %f1537, %f1526, %f1515;
	fma.rn.f32 	%f1540, %f1537, %f1528, %f1516;
	fma.rn.f32 	%f1541, %f1537, %f1530, %f1517;
	ld.shared.f32 	%f1542, [%r75+1060];
	fma.rn.f32 	%f1543, %f1542, %f1524, %f1519;
	fma.rn.f32 	%f1544, %f1542, %f1526, %f1520;
	fma.rn.f32 	%f1545, %f1542, %f1528, %f1521;
	fma.rn.f32 	%f1546, %f1542, %f1530, %f1522;
	ld.shared.f32 	%f1547, [%r75+248];
	ld.shared.f32 	%f1548, [%r78+16864];
	fma.rn.f32 	%f1549, %f1547, %f1548, %f1525;
	ld.shared.f32 	%f1550, [%r78+16868];
	fma.rn.f32 	%f1551, %f1547, %f1550, %f1527;
	ld.shared.f32 	%f1552, [%r78+16872];
	fma.rn.f32 	%f1553, %f1547, %f1552, %f1529;
	ld.shared.f32 	%f1554, [%r78+16876];
	fma.rn.f32 	%f1555, %f1547, %f1554, %f1531;
	ld.shared.f32 	%f1556, [%r75+520];
	fma.rn.f32 	%f1557, %f1556, %f1548, %f1533;
	fma.rn.f32 	%f1558, %f1556, %f1550, %f1534;
	fma.rn.f32 	%f1559, %f1556, %f1552, %f1535;
	fma.rn.f32 	%f1560, %f1556, %f1554, %f1536;
	ld.shared.f32 	%f1561, [%r75+792];
	fma.rn.f32 	%f1562, %f1561, %f1548, %f1538;
	fma.rn.f32 	%f1563, %f1561, %f1550, %f1539;
	fma.rn.f32 	%f1564, %f1561, %f1552, %f1540;
	fma.rn.f32 	%f1565, %f1561, %f1554, %f1541;
	ld.shared.f32 	%f1566, [%r75+1064];
	fma.rn.f32 	%f1567, %f1566, %f1548, %f1543;
	fma.rn.f32 	%f1568, %f1566, %f1550, %f1544;
	fma.rn.f32 	%f1569, %f1566, %f1552, %f1545;
	fma.rn.f32 	%f1570, %f1566, %f1554, %f1546;
	ld.shared.f32 	%f1571, [%r75+252];
	ld.shared.f32 	%f1572, [%r78+17136];
	fma.rn.f32 	%f1610, %f1571, %f1572, %f1549;
	ld.shared.f32 	%f1573, [%r78+17140];
	fma.rn.f32 	%f1609, %f1571, %f1573, %f1551;
	ld.shared.f32 	%f1574, [%r78+17144];
	fma.rn.f32 	%f1608, %f1571, %f1574, %f1553;
	ld.shared.f32 	%f1575, [%r78+17148];
	fma.rn.f32 	%f1607, %f1571, %f1575, %f1555;
	ld.shared.f32 	%f1576, [%r75+524];
	fma.rn.f32 	%f1606, %f1576, %f1572, %f1557;
	fma.rn.f32 	%f1605, %f1576, %f1573, %f1558;
	fma.rn.f32 	%f1604, %f1576, %f1574, %f1559;
	fma.rn.f32 	%f1603, %f1576, %f1575, %f1560;
	ld.shared.f32 	%f1577, [%r75+796];
	fma.rn.f32 	%f1602, %f1577, %f1572, %f1562;
	fma.rn.f32 	%f1601, %f1577, %f1573, %f1563;
	fma.rn.f32 	%f1600, %f1577, %f1574, %f1564;
	fma.rn.f32 	%f1599, %f1577, %f1575, %f1565;
	ld.shared.f32 	%f1578, [%r75+1068];
	fma.rn.f32 	%f1598, %f1578, %f1572, %f1567;
	fma.rn.f32 	%f1597, %f1578, %f1573, %f1568;
	fma.rn.f32 	%f1596, %f1578, %f1574, %f1569;
	fma.rn.f32 	%f1595, %f1578, %f1575, %f1570;
	bar.sync 	0;
	add.s32 	%r97, %r97, 1;
	add.s32 	%r79, %r41, 63;
	shr.u32 	%r80, %r79, 6;
	setp.ne.s32 	%p27, %r97, %r80;
	@%p27 bra 	$L__BB0_2;
$L__BB0_29:
	setp.ge.s32 	%p28, %r4, %r39;
	@%p28 bra 	$L__BB0_38;
	mul.lo.s32 	%r32, %r4, %r40;
	setp.ge.s32 	%p29, %r6, %r40;
	@%p29 bra 	$L__BB0_32;
	add.s32 	%r81, %r6, %r32;
	mul.wide.u32 	%rd26, %r81, 4;
	add.s64 	%rd27, %rd1, %rd26;
	st.global.f32 	[%rd27], %f1610;
$L__BB0_32:
	add.s32 	%r82, %r6, 1;
	setp.ge.s32 	%p30, %r82, %r40;
	cvt.u64.u32 	%rd28, %r32;
	cvt.u64.u32 	%rd29, %r6;
	add.s64 	%rd30, %rd29, %rd28;
	shl.b64 	%rd31, %rd30, 2;
	add.s64 	%rd4, %rd1, %rd31;
	@%p30 bra 	$L__BB0_34;
	st.global.f32 	[%rd4+4], %f1609;
$L__BB0_34:
	add.s32 	%r83, %r6, 2;
	setp.ge.s32 	%p31, %r83, %r40;
	@%p31 bra 	$L__BB0_36;
	st.global.f32 	[%rd4+8], %f1608;
$L__BB0_36:
	add.s32 	%r84, %r6, 3;
	setp.ge.s32 	%p32, %r84, %r40;
	@%p32 bra 	$L__BB0_38;
	st.global.f32 	[%rd4+12], %f1607;
$L__BB0_38:
	add.s32 	%r33, %r4, 1;
	setp.ge.s32 	%p33, %r33, %r39;
	@%p33 bra 	$L__BB0_47;
	mul.lo.s32 	%r34, %r33, %r40;
	setp.ge.s32 	%p34, %r6, %r40;
	@%p34 bra 	$L__BB0_41;
	add.s32 	%r85, %r6, %r34;
	mul.wide.u32 	%rd32, %r85, 4;
	add.s64 	%rd33, %rd1, %rd32;
	st.global.f32 	[%rd33], %f1606;
$L__BB0_41:
	add.s32 	%r86, %r6, 1;
	setp.ge.s32 	%p35, %r86, %r40;
	cvt.u64.u32 	%rd34, %r34;
	cvt.u64.u32 	%rd35, %r6;
	add.s64 	%rd36, %rd35, %rd34;
	shl.b64 	%rd37, %rd36, 2;
	add.s64 	%rd5, %rd1, %rd37;
	@%p35 bra 	$L__BB0_43;
	st.global.f32 	[%rd5+4], %f1605;
$L__BB0_43:
	add.s32 	%r87, %r6, 2;
	setp.ge.s32 	%p36, %r87, %r40;
	@%p36 bra 	$L__BB0_45;
	st.global.f32 	[%rd5+8], %f1604;
$L__BB0_45:
	add.s32 	%r88, %r6, 3;
	setp.ge.s32 	%p37, %r88, %r40;
	@%p37 bra 	$L__BB0_47;
	st.global.f32 	[%rd5+12], %f1603;
$L__BB0_47:
	add.s32 	%r35, %r4, 2;
	setp.ge.s32 	%p38, %r35, %r39;
	@%p38 bra 	$L__BB0_56;
	mul.lo.s32 	%r36, %r35, %r40;
	setp.ge.s32 	%p39, %r6, %r40;
	@%p39 bra 	$L__BB0_50;
	add.s32 	%r89, %r6, %r36;
	mul.wide.u32 	%rd38, %r89, 4;
	add.s64 	%rd39, %rd1, %rd38;
	st.global.f32 	[%rd39], %f1602;
$L__BB0_50:
	add.s32 	%r90, %r6, 1;
	setp.ge.s32 	%p40, %r90, %r40;
	cvt.u64.u32 	%rd40, %r36;
	cvt.u64.u32 	%rd41, %r6;
	add.s64 	%rd42, %rd41, %rd40;
	shl.b64 	%rd43, %rd42, 2;
	add.s64 	%rd6, %rd1, %rd43;
	@%p40 bra 	$L__BB0_52;
	st.global.f32 	[%rd6+4], %f1601;
$L__BB0_52:
	add.s32 	%r91, %r6, 2;
	setp.ge.s32 	%p41, %r91, %r40;
	@%p41 bra 	$L__BB0_54;
	st.global.f32 	[%rd6+8], %f1600;
$L__BB0_54:
	add.s32 	%r92, %r6, 3;
	setp.ge.s32 	%p42, %r92, %r40;
	@%p42 bra 	$L__BB0_56;
	st.global.f32 	[%rd6+12], %f1599;
$L__BB0_56:
	add.s32 	%r37, %r4, 3;
	setp.ge.s32 	%p43, %r37, %r39;
	@%p43 bra 	$L__BB0_65;
	mul.lo.s32 	%r38, %r37, %r40;
	setp.ge.s32 	%p44, %r6, %r40;
	@%p44 bra 	$L__BB0_59;
	add.s32 	%r93, %r6, %r38;
	mul.wide.u32 	%rd44, %r93, 4;
	add.s64 	%rd45, %rd1, %rd44;
	st.global.f32 	[%rd45], %f1598;
$L__BB0_59:
	add.s32 	%r94, %r6, 1;
	setp.ge.s32 	%p45, %r94, %r40;
	cvt.u64.u32 	%rd46, %r38;
	cvt.u64.u32 	%rd47, %r6;
	add.s64 	%rd48, %rd47, %rd46;
	shl.b64 	%rd49, %rd48, 2;
	add.s64 	%rd7, %rd1, %rd49;
	@%p45 bra 	$L__BB0_61;
	st.global.f32 	[%rd7+4], %f1597;
$L__BB0_61:
	add.s32 	%r95, %r6, 2;
	setp.ge.s32 	%p46, %r95, %r40;
	@%p46 bra 	$L__BB0_63;
	st.global.f32 	[%rd7+8], %f1596;
$L__BB0_63:
	add.s32 	%r96, %r6, 3;
	setp.ge.s32 	%p47, %r96, %r40;
	@%p47 bra 	$L__BB0_65;
	st.global.f32 	[%rd7+12], %f1595;
$L__BB0_65:
	ret;

}
	// .globl	_Z18matrixMultiplyV100ILi64ELi2ELi2EEvPKfS1_Pfiii
.visible .entry _Z18matrixMultiplyV100ILi64ELi2ELi2EEvPKfS1_Pfiii(
	.param .u64 .ptr .align 1 _Z18matrixMultiplyV100ILi64ELi2ELi2EEvPKfS1_Pfiii_param_0,
	.param .u64 .ptr .align 1 _Z18matrixMultiplyV100ILi64ELi2ELi2EEvPKfS1_Pfiii_param_1,
	.param .u64 .ptr .align 1 _Z18matrixMultiplyV100ILi64ELi2ELi2EEvPKfS1_Pfiii_param_2,
	.param .u32 _Z18matrixMultiplyV100ILi64ELi2ELi2EEvPKfS1_Pfiii_param_3,
	.param .u32 _Z18matrixMultiplyV100ILi64ELi2ELi2EEvPKfS1_Pfiii_param_4,
	.param .u32 _Z18matrixMultiplyV100ILi64ELi2ELi2EEvPKfS1_Pfiii_param_5
)
{
	.reg .pred 	%p<21>;
	.reg .b32 	%r<94>;
	.reg .b32 	%f<547>;
	.reg .b64 	%rd<56>;
	// demoted variable
	.shared .align 4 .b8 _ZZ18matrixMultiplyV100ILi64ELi2ELi2EEvPKfS1_PfiiiE2As[16640];
	// demoted variable
	.shared .align 4 .b8 _ZZ18matrixMultiplyV100ILi64ELi2ELi2EEvPKfS1_PfiiiE2Bs[16640];
	ld.param.u64 	%rd6, [_Z18matrixMultiplyV100ILi64ELi2ELi2EEvPKfS1_Pfiii_param_1];
	ld.param.u32 	%r40, [_Z18matrixMultiplyV100ILi64ELi2ELi2EEvPKfS1_Pfiii_param_3];
	ld.param.u32 	%r41, [_Z18matrixMultiplyV100ILi64ELi2ELi2EEvPKfS1_Pfiii_param_4];
	ld.param.u32 	%r42, [_Z18matrixMultiplyV100ILi64ELi2ELi2EEvPKfS1_Pfiii_param_5];
	mov.u32 	%r43, %ctaid.x;
	mov.u32 	%r44, %ctaid.y;
	mov.u32 	%r1, %tid.x;
	mov.u32 	%r2, %tid.y;
	shl.b32 	%r45, %r44, 6;
	shl.b32 	%r3, %r2, 1;
	add.s32 	%r4, %r45, %r3;
	shl.b32 	%r5, %r43, 6;
	shl.b32 	%r86, %r1, 1;
	add.s32 	%r7, %r5, %r86;
	setp.lt.s32 	%p1, %r42, 1;
	mov.f32 	%f543, 0f00000000;
	mov.f32 	%f544, %f543;
	mov.f32 	%f545, %f543;
	mov.f32 	%f546, %f543;
	@%p1 bra 	$L__BB1_33;
	ld.param.u64 	%rd50, [_Z18matrixMultiplyV100ILi64ELi2ELi2EEvPKfS1_Pfiii_param_0];
	add.s32 	%r46, %r42, 63;
	shr.u32 	%r47, %r46, 6;
	mul.lo.s32 	%r48, %r3, 260;
	mov.u32 	%r49, _ZZ18matrixMultiplyV100ILi64ELi2ELi2EEvPKfS1_PfiiiE2As;
	add.s32 	%r50, %r49, %r48;
	add.s32 	%r8, %r50, 252;
	shl.b32 	%r51, %r86, 2;
	add.s32 	%r52, %r8, %r51;
	add.s32 	%r9, %r52, -252;
	mul.lo.s32 	%r53, %r4, %r42;
	add.s32 	%r54, %r53, %r42;
	mov.u32 	%r55, _ZZ18matrixMultiplyV100ILi64ELi2ELi2EEvPKfS1_PfiiiE2Bs;
	add.s32 	%r56, %r55, %r48;
	add.s32 	%r10, %r56, %r51;
	neg.s32 	%r93, %r47;
	mul.lo.s32 	%r57, %r2, %r41;
	shl.b32 	%r92, %r57, 1;
	add.s32 	%r58, %r92, %r5;
	add.s32 	%r91, %r58, %r86;
	add.s32 	%r90, %r3, 1;
	mad.lo.s32 	%r89, %r41, %r3, %r41;
	add.s32 	%r59, %r89, %r5;
	add.s32 	%r88, %r59, %r86;
	add.s32 	%r87, %r53, %r86;
	mul.wide.u32 	%rd8, %r1, 8;
	mul.wide.u32 	%rd9, %r54, 4;
	add.s64 	%rd10, %rd8, %rd9;
	add.s64 	%rd11, %rd10, %rd50;
	add.s64 	%rd55, %rd11, 4;
	add.s32 	%r85, %r54, %r86;
	mov.f32 	%f543, 0f00000000;
$L__BB1_2:
	setp.ge.s32 	%p2, %r4, %r40;
	@%p2 bra 	$L__BB1_8;
	setp.ge.s32 	%p3, %r86, %r42;
	mov.f32 	%f541, 0f00000000;
	@%p3 bra 	$L__BB1_5;
	ld.param.u64 	%rd51, [_Z18matrixMultiplyV100ILi64ELi2ELi2EEvPKfS1_Pfiii_param_0];
	mul.wide.u32 	%rd13, %r87, 4;
	add.s64 	%rd12, %rd51, %rd13;
	// begin inline asm
	ld.global.nc.f32 %f541, [%rd12];
	// end inline asm
$L__BB1_5:
	st.shared.f32 	[%r9], %f541;
	add.s32 	%r61, %r86, 1;
	setp.lt.s32 	%p4, %r61, %r42;
	@%p4 bra 	$L__BB1_7;
	mov.b32 	%r62, 0;
	st.shared.u32 	[%r9+4], %r62;
	bra.uni 	$L__BB1_9;
$L__BB1_7:
	ld.param.u64 	%rd52, [_Z18matrixMultiplyV100ILi64ELi2ELi2EEvPKfS1_Pfiii_param_0];
	mul.wide.u32 	%rd15, %r87, 4;
	add.s64 	%rd16, %rd52, %rd15;
	add.s64 	%rd14, %rd16, 4;
	// begin inline asm
	ld.global.nc.f32 %f21, [%rd14];
	// end inline asm
	st.shared.f32 	[%r9+4], %f21;
	bra.uni 	$L__BB1_9;
$L__BB1_8:
	mov.b32 	%r60, 0;
	st.shared.u32 	[%r9], %r60;
	st.shared.u32 	[%r9+4], %r60;
$L__BB1_9:
	add.s32 	%r63, %r4, 1;
	setp.lt.s32 	%p5, %r63, %r40;
	@%p5 bra 	$L__BB1_11;
	mov.b32 	%r64, 0;
	st.shared.u32 	[%r9+260], %r64;
	st.shared.u32 	[%r9+264], %r64;
	bra.uni 	$L__BB1_17;
$L__BB1_11:
	setp.lt.s32 	%p6, %r86, %r42;
	@%p6 bra 	$L__BB1_13;
	mov.b32 	%r65, 0;
	st.shared.u32 	[%r9+260], %r65;
	bra.uni 	$L__BB1_14;
$L__BB1_13:
	ld.param.u64 	%rd53, [_Z18matrixMultiplyV100ILi64ELi2ELi2EEvPKfS1_Pfiii_param_0];
	mul.wide.u32 	%rd18, %r85, 4;
	add.s64 	%rd17, %rd53, %rd18;
	// begin inline asm
	ld.global.nc.f32 %f22, [%rd17];
	// end inline asm
	st.shared.f32 	[%r9+260], %f22;
$L__BB1_14:
	add.s32 	%r66, %r86, 1;
	setp.lt.s32 	%p7, %r66, %r42;
	@%p7 bra 	$L__BB1_16;
	mov.b32 	%r67, 0;
	st.shared.u32 	[%r9+264], %r67;
	bra.uni 	$L__BB1_17;
$L__BB1_16:
	// begin inline asm
	ld.global.nc.f32 %f23, [%rd55];
	// end inline asm
	st.shared.f32 	[%r9+264], %f23;
$L__BB1_17:
	add.s32 	%r68, %r90, -1;
	setp.ge.s32 	%p8, %r68, %r42;
	@%p8 bra 	$L__BB1_23;
	setp.ge.s32 	%p9, %r7, %r41;
	mov.f32 	%f542, 0f00000000;
	@%p9 bra 	$L__BB1_20;
	mul.wide.s32 	%rd21, %r91, 4;
	add.s64 	%rd20, %rd6, %rd21;
	// begin inline asm
	ld.global.nc.f32 %f542, [%rd20];
	// end inline asm
$L__BB1_20:
	add.s32 	%r70, %r7, 1;
	setp.lt.s32 	%p10, %r70, %r41;
	st.shared.f32 	[%r10], %f542;
	@%p10 bra 	$L__BB1_22;
	mov.b32 	%r71, 0;
	st.shared.u32 	[%r10+4], %r71;
	bra.uni 	$L__BB1_24;
$L__BB1_22:
	cvt.s64.s32 	%rd23, %r92;
	cvt.u64.u32 	%rd24, %r7;
	add.s64 	%rd25, %rd24, %rd23;
	shl.b64 	%rd26, %rd25, 2;
	add.s64 	%rd27, %rd6, %rd26;
	add.s64 	%rd22, %rd27, 4;
	// begin inline asm
	ld.global.nc.f32 %f26, [%rd22];
	// end inline asm
	st.shared.f32 	[%r10+4], %f26;
	bra.uni 	$L__BB1_24;
$L__BB1_23:
	mov.b32 	%r69, 0;
	st.shared.u32 	[%r10], %r69;
	st.shared.u32 	[%r10+4], %r69;
$L__BB1_24:
	setp.lt.s32 	%p11, %r90, %r42;
	@%p11 bra 	$L__BB1_26;
	mov.b32 	%r72, 0;
	st.shared.u32 	[%r10+260], %r72;
	st.shared.u32 	[%r10+264], %r72;
	bra.uni 	$L__BB1_32;
$L__BB1_26:
	setp.lt.s32 	%p12, %r7, %r41;
	@%p12 bra 	$L__BB1_28;
	mov.b32 	%r73, 0;
	st.shared.u32 	[%r10+260], %r73;
	bra.uni 	$L__BB1_29;
$L__BB1_28:
	mul.wide.s32 	%rd29, %r88, 4;
	add.s64 	%rd28, %rd6, %rd29;
	// begin inline asm
	ld.global.nc.f32 %f27, [%rd28];
	// end inline asm
	st.shared.f32 	[%r10+260], %f27;
$L__BB1_29:
	add.s32 	%r74, %r7, 1;
	setp.lt.s32 	%p13, %r74, %r41;
	@%p13 bra 	$L__BB1_31;
	mov.b32 	%r75, 0;
	st.shared.u32 	[%r10+264], %r75;
	bra.uni 	$L__BB1_32;
$L__BB1_31:
	cvt.s64.s32 	%rd31, %r89;
	cvt.u64.u32 	%rd32, %r7;
	add.s64 	%rd33, %rd32, %rd31;
	shl.b64 	%rd34, %rd33, 2;
	add.s64 	%rd35, %rd6, %rd34;
	add.s64 	%rd30, %rd35, 4;
	// begin inline asm
	ld.global.nc.f32 %f28, [%rd30];
	// end inline asm
	st.shared.f32 	[%r10+264], %f28;
$L__BB1_32:
	bar.sync 	0;
	ld.shared.f32 	%f29, [%r8+-252];
	shl.b32 	%r77, %r1, 3;
	mov.u32 	%r78, _ZZ18matrixMultiplyV100ILi64ELi2ELi2EEvPKfS1_PfiiiE2Bs;
	add.s32 	%r79, %r78, %r77;
	ld.shared.f32 	%f30, [%r79];
	fma.rn.f32 	%f31, %f29, %f30, %f546;
	ld.shared.f32 	%f32, [%r79+4];
	fma.rn.f32 	%f33, %f29, %f32, %f545;
	ld.shared.f32 	%f34, [%r8+8];
	fma.rn.f32 	%f35, %f34, %f30, %f544;
	fma.rn.f32 	%f36, %f34, %f32, %f543;
	ld.shared.f32 	%f37, [%r8+-248];
	ld.shared.f32 	%f38, [%r79+260];
	fma.rn.f32 	%f39, %f37, %f38, %f31;
	ld.shared.f32 	%f40, [%r79+264];
	fma.rn.f32 	%f41, %f37, %f40, %f33;
	ld.shared.f32 	%f42, [%r8+12];
	fma.rn.f32 	%f43, %f42, %f38, %f35;
	fma.rn.f32 	%f44, %f42, %f40, %f36;
	ld.shared.f32 	%f45, [%r8+-244];
	ld.shared.f32 	%f46, [%r79+520];
	fma.rn.f32 	%f47, %f45, %f46, %f39;
	ld.shared.f32 	%f48, [%r79+524];
	fma.rn.f32 	%f49, %f45, %f48, %f41;
	ld.shared.f32 	%f50, [%r8+16];
	fma.rn.f32 	%f51, %f50, %f46, %f43;
	fma.rn.f32 	%f52, %f50, %f48, %f44;
	ld.shared.f32 	%f53, [%r8+-240];
	ld.shared.f32 	%f54, [%r79+780];
	fma.rn.f32 	%f55, %f53, %f54, %f47;
	ld.shared.f32 	%f56, [%r79+784];
	fma.rn.f32 	%f57, %f53, %f56, %f49;
	ld.shared.f32 	%f58, [%r8+20];
	fma.rn.f32 	%f59, %f58, %f54, %f51;
	fma.rn.f32 	%f60, %f58, %f56, %f52;
	ld.shared.f32 	%f61, [%r8+-236];
	ld.shared.f32 	%f62, [%r79+1040];
	fma.rn.f32 	%f63, %f61, %f62, %f55;
	ld.shared.f32 	%f64, [%r79+1044];
	fma.rn.f32 	%f65, %f61, %f64, %f57;
	ld.shared.f32 	%f66, [%r8+24];
	fma.rn.f32 	%f67, %f66, %f62, %f59;
	fma.rn.f32 	%f68, %f66, %f64, %f60;
	ld.shared.f32 	%f69, [%r8+-232];
	ld.shared.f32 	%f70, [%r79+1300];
	fma.rn.f32 	%f71, %f69, %f70, %f63;
	ld.shared.f32 	%f72, [%r79+1304];
	fma.rn.f32 	%f73, %f69, %f72, %f65;
	ld.shared.f32 	%f74, [%r8+28];
	fma.rn.f32 	%f75, %f74, %f70, %f67;
	fma.rn.f32 	%f76, %f74, %f72, %f68;
	ld.shared.f32 	%f77, [%r8+-228];
	ld.shared.f32 	%f78, [%r79+1560];
	fma.rn.f32 	%f79, %f77, %f78, %f71;
	ld.shared.f32 	%f80, [%r79+1564];
	fma.rn.f32 	%f81, %f77, %f80, %f73;
	ld.shared.f32 	%f82, [%r8+32];
	fma.rn.f32 	%f83, %f82, %f78, %f75;
	fma.rn.f32 	%f84, %f82, %f80, %f76;
	ld.shared.f32 	%f85, [%r8+-224];
	ld.shared.f32 	%f86, [%r79+1820];
	fma.rn.f32 	%f87, %f85, %f86, %f79;
	ld.shared.f32 	%f88, [%r79+1824];
	fma.rn.f32 	%f89, %f85, %f88, %f81;
	ld.shared.f32 	%f90, [%r8+36];
	fma.rn.f32 	%f91, %f90, %f86, %f83;
	fma.rn.f32 	%f92, %f90, %f88, %f84;
	ld.shared.f32 	%f93, [%r8+-220];
	ld.shared.f32 	%f94, [%r79+2080];
	fma.rn.f32 	%f95, %f93, %f94, %f87;
	ld.shared.f32 	%f96, [%r79+2084];
	fma.rn.f32 	%f97, %f93, %f96, %f89;
	ld.shared.f32 	%f98, [%r8+40];
	fma.rn.f32 	%f99, %f98, %f94, %f91;
	fma.rn.f32 	%f100, %f98, %f96, %f92;
	ld.shared.f32 	%f101, [%r8+-216];
	ld.shared.f32 	%f102, [%r79+2340];
	fma.rn.f32 	%f103, %f101, %f102, %f95;
	ld.shared.f32 	%f104, [%r79+2344];
	fma.rn.f32 	%f105, %f101, %f104, %f97;
	ld.shared.f32 	%f106, [%r8+44];
	fma.rn.f32 	%f107, %f106, %f102, %f99;
	fma.rn.f32 	%f108, %f106, %f104, %f100;
	ld.shared.f32 	%f109, [%r8+-212];
	ld.shared.f32 	%f110, [%r79+2600];
	fma.rn.f32 	%f111, %f109, %f110, %f103;
	ld.shared.f32 	%f112, [%r79+2604];
	fma.rn.f32 	%f113, %f109, %f112, %f105;
	ld.shared.f32 	%f114, [%r8+48];
	fma.rn.f32 	%f115, %f114, %f110, %f107;
	fma.rn.f32 	%f116, %f114, %f112, %f108;
	ld.shared.f32 	%f117, [%r8+-208];
	ld.shared.f32 	%f118, [%r79+2860];
	fma.rn.f32 	%f119, %f117, %f118, %f111;
	ld.shared.f32 	%f120, [%r79+2864];
	fma.rn.f32 	%f121, %f117, %f120, %f113;
	ld.shared.f32 	%f122, [%r8+52];
	fma.rn.f32 	%f123, %f122, %f118, %f115;
	fma.rn.f32 	%f124, %f122, %f120, %f116;
	ld.shared.f32 	%f125, [%r8+-204];
	ld.shared.f32 	%f126, [%r79+3120];
	fma.rn.f32 	%f127, %f125, %f126, %f119;
	ld.shared.f32 	%f128, [%r79+3124];
	fma.rn.f32 	%f129, %f125, %f128, %f121;
	ld.shared.f32 	%f130, [%r8+56];
	fma.rn.f32 	%f131, %f130, %f126, %f123;
	fma.rn.f32 	%f132, %f130, %f128, %f124;
	ld.shared.f32 	%f133, [%r8+-200];
	ld.shared.f32 	%f134, [%r79+3380];
	fma.rn.f32 	%f135, %f133, %f134, %f127;
	ld.shared.f32 	%f136, [%r79+3384];
	fma.rn.f32 	%f137, %f133, %f136, %f129;
	ld.shared.f32 	%f138, [%r8+60];
	fma.rn.f32 	%f139, %f138, %f134, %f131;
	fma.rn.f32 	%f140, %f138, %f136, %f132;
	ld.shared.f32 	%f141, [%r8+-196];
	ld.shared.f32 	%f142, [%r79+3640];
	fma.rn.f32 	%f143, %f141, %f142, %f135;
	ld.shared.f32 	%f144, [%r79+3644];
	fma.rn.f32 	%f145, %f141, %f144, %f137;
	ld.shared.f32 	%f146, [%r8+64];
	fma.rn.f32 	%f147, %f146, %f142, %f139;
	fma.rn.f32 	%f148, %f146, %f144, %f140;
	ld.shared.f32 	%f149, [%r8+-192];
	ld.shared.f32 	%f150, [%r79+3900];
	fma.rn.f32 	%f151, %f149, %f150, %f143;
	ld.shared.f32 	%f152, [%r79+3904];
	fma.rn.f32 	%f153, %f149, %f152, %f145;
	ld.shared.f32 	%f154, [%r8+68];
	fma.rn.f32 	%f155, %f154, %f150, %f147;
	fma.rn.f32 	%f156, %f154, %f152, %f148;
	ld.shared.f32 	%f157, [%r8+-188];
	ld.shared.f32 	%f158, [%r79+4160];
	fma.rn.f32 	%f159, %f157, %f158, %f151;
	ld.shared.f32 	%f160, [%r79+4164];
	fma.rn.f32 	%f161, %f157, %f160, %f153;
	ld.shared.f32 	%f162, [%r8+72];
	fma.rn.f32 	%f163, %f162, %f158, %f155;
	fma.rn.f32 	%f164, %f162, %f160, %f156;
	ld.shared.f32 	%f165, [%r8+-184];
	ld.shared.f32 	%f166, [%r79+4420];
	fma.rn.f32 	%f167, %f165, %f166, %f159;
	ld.shared.f32 	%f168, [%r79+4424];
	fma.rn.f32 	%f169, %f165, %f168, %f161;
	ld.shared.f32 	%f170, [%r8+76];
	fma.rn.f32 	%f171, %f170, %f166, %f163;
	fma.rn.f32 	%f172, %f170, %f168, %f164;
	ld.shared.f32 	%f173, [%r8+-180];
	ld.shared.f32 	%f174, [%r79+4680];
	fma.rn.f32 	%f175, %f173, %f174, %f167;
	ld.shared.f32 	%f176, [%r79+4684];
	fma.rn.f32 	%f177, %f173, %f176, %f169;
	ld.shared.f32 	%f178, [%r8+80];
	fma.rn.f32 	%f179, %f178, %f174, %f171;
	fma.rn.f32 	%f180, %f178, %f176, %f172;
	ld.shared.f32 	%f181, [%r8+-176];
	ld.shared.f32 	%f182, [%r79+4940];
	fma.rn.f32 	%f183, %f181, %f182, %f175;
	ld.shared.f32 	%f184, [%r79+4944];
	fma.rn.f32 	%f185, %f181, %f184, %f177;
	ld.shared.f32 	%f186, [%r8+84];
	fma.rn.f32 	%f187, %f186, %f182, %f179;
	fma.rn.f32 	%f188, %f186, %f184, %f180;
	ld.shared.f32 	%f189, [%r8+-172];
	ld.shared.f32 	%f190, [%r79+5200];
	fma.rn.f32 	%f191, %f189, %f190, %f183;
	ld.shared.f32 	%f192, [%r79+5204];
	fma.rn.f32 	%f193, %f189, %f192, %f185;
	ld.shared.f32 	%f194, [%r8+88];
	fma.rn.f32 	%f195, %f194, %f190, %f187;
	fma.rn.f32 	%f196, %f194, %f192, %f188;
	ld.shared.f32 	%f197, [%r8+-168];
	ld.shared.f32 	%f198, [%r79+5460];
	fma.rn.f32 	%f199, %f197, %f198, %f191;
	ld.shared.f32 	%f200, [%r79+5464];
	fma.rn.f32 	%f201, %f197, %f200, %f193;
	ld.shared.f32 	%f202, [%r8+92];
	fma.rn.f32 	%f203, %f202, %f198, %f195;
	fma.rn.f32 	%f204, %f202, %f200, %f196;
	ld.shared.f32 	%f205, [%r8+-164];
	ld.shared.f32 	%f206, [%r79+5720];
	fma.rn.f32 	%f207, %f205, %f206, %f199;
	ld.shared.f32 	%f208, [%r79+5724];
	fma.rn.f32 	%f209, %f205, %f208, %f201;
	ld.shared.f32 	%f210, [%r8+96];
	fma.rn.f32 	%f211, %f210, %f206, %f203;
	fma.rn.f32 	%f212, %f210, %f208, %f204;
	ld.shared.f32 	%f213, [%r8+-160];
	ld.shared.f32 	%f214, [%r79+5980];
	fma.rn.f32 	%f215, %f213, %f214, %f207;
	ld.shared.f32 	%f216, [%r79+5984];
	fma.rn.f32 	%f217, %f213, %f216, %f209;
	ld.shared.f32 	%f218, [%r8+100];
	fma.rn.f32 	%f219, %f218, %f214, %f211;
	fma.rn.f32 	%f220, %f218, %f216, %f212;
	ld.shared.f32 	%f221, [%r8+-156];
	ld.shared.f32 	%f222, [%r79+6240];
	fma.rn.f32 	%f223, %f221, %f222, %f215;
	ld.shared.f32 	%f224, [%r79+6244];
	fma.rn.f32 	%f225, %f221, %f224, %f217;
	ld.shared.f32 	%f226, [%r8+104];
	fma.rn.f32 	%f227, %f226, %f222, %f219;
	fma.rn.f32 	%f228, %f226, %f224, %f220;
	ld.shared.f32 	%f229, [%r8+-152];
	ld.shared.f32 	%f230, [%r79+6500];
	fma.rn.f32 	%f231, %f229, %f230, %f223;
	ld.shared.f32 	%f232, [%r79+6504];
	fma.rn.f32 	%f233, %f229, %f232, %f225;
	ld.shared.f32 	%f234, [%r8+108];
	fma.rn.f32 	%f235, %f234, %f230, %f227;
	fma.rn.f32 	%f236, %f234, %f232, %f228;
	ld.shared.f32 	%f237, [%r8+-148];
	ld.shared.f32 	%f238, [%r79+6760];
	fma.rn.f32 	%f239, %f237, %f238, %f231;
	ld.shared.f32 	%f240, [%r79+6764];
	fma.rn.f32 	%f241, %f237, %f240, %f233;
	ld.shared.f32 	%f242, [%r8+112];
	fma.rn.f32 	%f243, %f242, %f238, %f235;
	fma.rn.f32 	%f244, %f242, %f240, %f236;
	ld.shared.f32 	%f245, [%r8+-144];
	ld.shared.f32 	%f246, [%r79+7020];
	fma.rn.f32 	%f247, %f245, %f246, %f239;
	ld.shared.f32 	%f248, [%r79+7024];
	fma.rn.f32 	%f249, %f245, %f248, %f241;
	ld.shared.f32 	%f250, [%r8+116];
	fma.rn.f32 	%f251, %f250, %f246, %f243;
	fma.rn.f32 	%f252, %f250, %f248, %f244;
	ld.shared.f32 	%f253, [%r8+-140];
	ld.shared.f32 	%f254, [%r79+7280];
	fma.rn.f32 	%f255, %f253, %f254, %f247;
	ld.shared.f32 	%f256, [%r79+7284];
	fma.rn.f32 	%f257, %f253, %f256, %f249;
	ld.shared.f32 	%f258, [%r8+120];
	fma.rn.f32 	%f259, %f258, %f254, %f251;
	fma.rn.f32 	%f260, %f258, %f256, %f252;
	ld.shared.f32 	%f261, [%r8+-136];
	ld.shared.f32 	%f262, [%r79+7540];
	fma.rn.f32 	%f263, %f261, %f262, %f255;
	ld.shared.f32 	%f264, [%r79+7544];
	fma.rn.f32 	%f265, %f261, %f264, %f257;
	ld.shared.f32 	%f266, [%r8+124];
	fma.rn.f32 	%f267, %f266, %f262, %f259;
	fma.rn.f32 	%f268, %f266, %f264, %f260;
	ld.shared.f32 	%f269, [%r8+-132];
	ld.shared.f32 	%f270, [%r79+7800];
	fma.rn.f32 	%f271, %f269, %f270, %f263;
	ld.shared.f32 	%f272, [%r79+7804];
	fma.rn.f32 	%f273, %f269, %f272, %f265;
	ld.shared.f32 	%f274, [%r8+128];
	fma.rn.f32 	%f275, %f274, %f270, %f267;
	fma.rn.f32 	%f276, %f274, %f272, %f268;
	ld.shared.f32 	%f277, [%r8+-128];
	ld.shared.f32 	%f278, [%r79+8060];
	fma.rn.f32 	%f279, %f277, %f278, %f271;
	ld.shared.f32 	%f280, [%r79+8064];
	fma.rn.f32 	%f281, %f277, %f280, %f273;
	ld.shared.f32 	%f282, [%r8+132];
	fma.rn.f32 	%f283, %f282, %f278, %f275;
	fma.rn.f32 	%f284, %f282, %f280, %f276;
	ld.shared.f32 	%f285, [%r8+-124];
	ld.shared.f32 	%f286, [%r79+8320];
	fma.rn.f32 	%f287, %f285, %f286, %f279;
	ld.shared.f32 	%f288, [%r79+8324];
	fma.rn.f32 	%f289, %f285, %f288, %f281;
	ld.shared.f32 	%f290, [%r8+136];
	fma.rn.f32 	%f291, %f290, %f286, %f283;
	fma.rn.f32 	%f292, %f290, %f288, %f284;
	ld.shared.f32 	%f293, [%r8+-120];
	ld.shared.f32 	%f294, [%r79+8580];
	fma.rn.f32 	%f295, %f293, %f294, %f287;
	ld.shared.f32 	%f296, [%r79+8584];
	fma.rn.f32 	%f297, %f293, %f296, %f289;
	ld.shared.f32 	%f298, [%r8+140];
	fma.rn.f32 	%f299, %f298, %f294, %f291;
	fma.rn.f32 	%f300, %f298, %f296, %f292;
	ld.shared.f32 	%f301, [%r8+-116];
	ld.shared.f32 	%f302, [%r79+8840];
	fma.rn.f32 	%f303, %f301, %f302, %f295;
	ld.shared.f32 	%f304, [%r79+8844];
	fma.rn.f32 	%f305, %f301, %f304, %f297;
	ld.shared.f32 	%f306, [%r8+144];
	fma.rn.f32 	%f307, %f306, %f302, %f299;
	fma.rn.f32 	%f308, %f306, %f304, %f300;
	ld.shared.f32 	%f309, [%r8+-112];
	ld.shared.f32 	%f310, [%r79+9100];
	fma.rn.f32 	%f311, %f309, %f310, %f303;
	ld.shared.f32 	%f312, [%r79+9104];
	fma.rn.f32 	%f313, %f309, %f312, %f305;
	ld.shared.f32 	%f314, [%r8+148];
	fma.rn.f32 	%f315, %f314, %f310, %f307;
	fma.rn.f32 	%f316, %f314, %f312, %f308;
	ld.shared.f32 	%f317, [%r8+-108];
	ld.shared.f32 	%f318, [%r79+9360];
	fma.rn.f32 	%f319, %f317, %f318, %f311;
	ld.shared.f32 	%f320, [%r79+9364];
	fma.rn.f32 	%f321, %f317, %f320, %f313;
	ld.shared.f32 	%f322, [%r8+152];
	fma.rn.f32 	%f323, %f322, %f318, %f315;
	fma.rn.f32 	%f324, %f322, %f320, %f316;
	ld.shared.f32 	%f325, [%r8+-104];
	ld.shared.f32 	%f326, [%r79+9620];
	fma.rn.f32 	%f327, %f325, %f326, %f319;
	ld.shared.f32 	%f328, [%r79+9624];
	fma.rn.f32 	%f329, %f325, %f328, %f321;
	ld.shared.f32 	%f330, [%r8+156];
	fma.rn.f32 	%f331, %f330, %f326, %f323;
	fma.rn.f32 	%f332, %f330, %f328, %f324;
	ld.shared.f32 	%f333, [%r8+-100];
	ld.shared.f32 	%f334, [%r79+9880];
	fma.rn.f32 	%f335, %f333, %f334, %f327;
	ld.shared.f32 	%f336, [%r79+9884];
	fma.rn.f32 	%f337, %f333, %f336, %f329;
	ld.shared.f32 	%f338, [%r8+160];
	fma.rn.f32 	%f339, %f338, %f334, %f331;
	fma.rn.f32 	%f340, %f338, %f336, %f332;
	ld.shared.f32 	%f341, [%r8+-96];
	ld.shared.f32 	%f342, [%r79+10140];
	fma.rn.f32 	%f343, %f341, %f342, %f335;
	ld.shared.f32 	%f344, [%r79+10144];
	fma.rn.f32 	%f345, %f341, %f344, %f337;
	ld.shared.f32 	%f346, [%r8+164];
	fma.rn.f32 	%f347, %f346, %f342, %f339;
	fma.rn.f32 	%f348, %f346, %f344, %f340;
	ld.shared.f32 	%f349, [%r8+-92];
	ld.shared.f32 	%f350, [%r79+10400];
	fma.rn.f32 	%f351, %f349, %f350, %f343;
	ld.shared.f32 	%f352, [%r79+10404];
	fma.rn.f32 	%f353, %f349, %f352, %f345;
	ld.shared.f32 	%f354, [%r8+168];
	fma.rn.f32 	%f355, %f354, %f350, %f347;
	fma.rn.f32 	%f356, %f354, %f352, %f348;
	ld.shared.f32 	%f357, [%r8+-88];
	ld.shared.f32 	%f358, [%r79+10660];
	fma.rn.f32 	%f359, %f357, %f358, %f351;
	ld.shared.f32 	%f360, [%r79+10664];
	fma.rn.f32 	%f361, %f357, %f360, %f353;
	ld.shared.f32 	%f362, [%r8+172];
	fma.rn.f32 	%f363, %f362, %f358, %f355;
	fma.rn.f32 	%f364, %f362, %f360, %f356;
	ld.shared.f32 	%f365, [%r8+-84];
	ld.shared.f32 	%f366, [%r79+10920];
	fma.rn.f32 	%f367, %f365, %f366, %f359;
	ld.shared.f32 	%f368, [%r79+10924];
	fma.rn.f32 	%f369, %f365, %f368, %f361;
	ld.shared.f32 	%f370, [%r8+176];
	fma.rn.f32 	%f371, %f370, %f366, %f363;
	fma.rn.f32 	%f372, %f370, %f368, %f364;
	ld.shared.f32 	%f373, [%r8+-80];
	ld.shared.f32 	%f374, [%r79+11180];
	fma.rn.f32 	%f375, %f373, %f374, %f367;
	ld.shared.f32 	%f376, [%r79+11184];
	fma.rn.f32 	%f377, %f373, %f376, %f369;
	ld.shared.f32 	%f378, [%r8+180];
	fma.rn.f32 	%f379, %f378, %f374, %f371;
	fma.rn.f32 	%f380, %f378, %f376, %f372;
	ld.shared.f32 	%f381, [%r8+-76];
	ld.shared.f32 	%f382, [%r79+11440];
	fma.rn.f32 	%f383, %f381, %f382, %f375;
	ld.shared.f32 	%f384, [%r79+11444];
	fma.rn.f32 	%f385, %f381, %f384, %f377;
	ld.shared.f32 	%f386, [%r8+184];
	fma.rn.f32 	%f387, %f386, %f382, %f379;
	fma.rn.f32 	%f388, %f386, %f384, %f380;
	ld.shared.f32 	%f389, [%r8+-72];
	ld.shared.f32 	%f390, [%r79+11700];
	fma.rn.f32 	%f391, %f389, %f390, %f383;
	ld.shared.f32 	%f392, [%r79+11704];
	fma.rn.f32 	%f393, %f389, %f392, %f385;
	ld.shared.f32 	%f394, [%r8+188];
	fma.rn.f32 	%f395, %f394, %f390, %f387;
	fma.rn.f32 	%f396, %f394, %f392, %f388;
	ld.shared.f32 	%f397, [%r8+-68];
	ld.shared.f32 	%f398, [%r79+11960];
	fma.rn.f32 	%f399, %f397, %f398, %f391;
	ld.shared.f32 	%f400, [%r79+11964];
	fma.rn.f32 	%f401, %f397, %f400, %f393;
	ld.shared.f32 	%f402, [%r8+192];
	fma.rn.f32 	%f403, %f402, %f398, %f395;
	fma.rn.f32 	%f404, %f402, %f400, %f396;
	ld.shared.f32 	%f405, [%r8+-64];
	ld.shared.f32 	%f406, [%r79+12220];
	fma.rn.f32 	%f407, %f405, %f406, %f399;
	ld.shared.f32 	%f408, [%r79+12224];
	fma.rn.f32 	%f409, %f405, %f408, %f401;
	ld.shared.f32 	%f410, [%r8+196];
	fma.rn.f32 	%f411, %f410, %f406, %f403;
	fma.rn.f32 	%f412, %f410, %f408, %f404;
	ld.shared.f32 	%f413, [%r8+-60];
	ld.shared.f32 	%f414, [%r79+12480];
	fma.rn.f32 	%f415, %f413, %f414, %f407;
	ld.shared.f32 	%f416, [%r79+12484];
	fma.rn.f32 	%f417, %f413, %f416, %f409;
	ld.shared.f32 	%f418, [%r8+200];
	fma.rn.f32 	%f419, %f418, %f414, %f411;
	fma.rn.f32 	%f420, %f418, %f416, %f412;
	ld.shared.f32 	%f421, [%r8+-56];
	ld.shared.f32 	%f422, [%r79+12740];
	fma.rn.f32 	%f423, %f421, %f422, %f415;
	ld.shared.f32 	%f424, [%r79+12744];
	fma.rn.f32 	%f425, %f421, %f424, %f417;
	ld.shared.f32 	%f426, [%r8+204];
	fma.rn.f32 	%f427, %f426, %f422, %f419;
	fma.rn.f32 	%f428, %f426, %f424, %f420;
	ld.shared.f32 	%f429, [%r8+-52];
	ld.shared.f32 	%f430, [%r79+13000];
	fma.rn.f32 	%f431, %f429, %f430, %f423;
	ld.shared.f32 	%f432, [%r79+13004];
	fma.rn.f32 	%f433, %f429, %f432, %f425;
	ld.shared.f32 	%f434, [%r8+208];
	fma.rn.f32 	%f435, %f434, %f430, %f427;
	fma.rn.f32 	%f436, %f434, %f432, %f428;
	ld.shared.f32 	%f437, [%r8+-48];
	ld.shared.f32 	%f438, [%r79+13260];
	fma.rn.f32 	%f439, %f437, %f438, %f431;
	ld.shared.f32 	%f440, [%r79+13264];
	fma.rn.f32 	%f441, %f437, %f440, %f433;
	ld.shared.f32 	%f442, [%r8+212];
	fma.rn.f32 	%f443, %f442, %f438, %f435;
	fma.rn.f32 	%f444, %f442, %f440, %f436;
	ld.shared.f32 	%f445, [%r8+-44];
	ld.shared.f32 	%f446, [%r79+13520];
	fma.rn.f32 	%f447, %f445, %f446, %f439;
	ld.shared.f32 	%f448, [%r79+13524];
	fma.rn.f32 	%f449, %f445, %f448, %f441;
	ld.shared.f32 	%f450, [%r8+216];
	fma.rn.f32 	%f451, %f450, %f446, %f443;
	fma.rn.f32 	%f452, %f450, %f448, %f444;
	ld.shared.f32 	%f453, [%r8+-40];
	ld.shared.f32 	%f454, [%r79+13780];
	fma.rn.f32 	%f455, %f453, %f454, %f447;
	ld.shared.f32 	%f456, [%r79+13784];
	fma.rn.f32 	%f457, %f453, %f456, %f449;
	ld.shared.f32 	%f458, [%r8+220];
	fma.rn.f32 	%f459, %f458, %f454, %f451;
	fma.rn.f32 	%f460, %f458, %f456, %f452;
	ld.shared.f32 	%f461, [%r8+-36];
	ld.shared.f32 	%f462, [%r79+14040];
	fma.rn.f32 	%f463, %f461, %f462, %f455;
	ld.shared.f32 	%f464, [%r79+14044];
	fma.rn.f32 	%f465, %f461, %f464, %f457;
	ld.shared.f32 	%f466, [%r8+224];
	fma.rn.f32 	%f467, %f466, %f462, %f459;
	fma.rn.f32 	%f468, %f466, %f464, %f460;
	ld.shared.f32 	%f469, [%r8+-32];
	ld.shared.f32 	%f470, [%r79+14300];
	fma.rn.f32 	%f471, %f469, %f470, %f463;
	ld.shared.f32 	%f472, [%r79+14304];
	fma.rn.f32 	%f473, %f469, %f472, %f465;
	ld.shared.f32 	%f474, [%r8+228];
	fma.rn.f32 	%f475, %f474, %f470, %f467;
	fma.rn.f32 	%f476, %f474, %f472, %f468;
	ld.shared.f32 	%f477, [%r8+-28];
	ld.shared.f32 	%f478, [%r79+14560];
	fma.rn.f32 	%f479, %f477, %f478, %f471;
	ld.shared.f32 	%f480, [%r79+14564];
	fma.rn.f32 	%f481, %f477, %f480, %f473;
	ld.shared.f32 	%f482, [%r8+232];
	fma.rn.f32 	%f483, %f482, %f478, %f475;
	fma.rn.f32 	%f484, %f482, %f480, %f476;
	ld.shared.f32 	%f485, [%r8+-24];
	ld.shared.f32 	%f486, [%r79+14820];
	fma.rn.f32 	%f487, %f485, %f486, %f479;
	ld.shared.f32 	%f488, [%r79+14824];
	fma.rn.f32 	%f489, %f485, %f488, %f481;
	ld.shared.f32 	%f490, [%r8+236];
	fma.rn.f32 	%f491, %f490, %f486, %f483;
	fma.rn.f32 	%f492, %f490, %f488, %f484;
	ld.shared.f32 	%f493, [%r8+-20];
	ld.shared.f32 	%f494, [%r79+15080];
	fma.rn.f32 	%f495, %f493, %f494, %f487;
	ld.shared.f32 	%f496, [%r79+15084];
	fma.rn.f32 	%f497, %f493, %f496, %f489;
	ld.shared.f32 	%f498, [%r8+240];
	fma.rn.f32 	%f499, %f498, %f494, %f491;
	fma.rn.f32 	%f500, %f498, %f496, %f492;
	ld.shared.f32 	%f501, [%r8+-16];
	ld.shared.f32 	%f502, [%r79+15340];
	fma.rn.f32 	%f503, %f501, %f502, %f495;
	ld.shared.f32 	%f504, [%r79+15344];
	fma.rn.f32 	%f505, %f501, %f504, %f497;
	ld.shared.f32 	%f506, [%r8+244];
	fma.rn.f32 	%f507, %f506, %f502, %f499;
	fma.rn.f32 	%f508, %f506, %f504, %f500;
	ld.shared.f32 	%f509, [%r8+-12];
	ld.shared.f32 	%f510, [%r79+15600];
	fma.rn.f32 	%f511, %f509, %f510, %f503;
	ld.shared.f32 	%f512, [%r79+15604];
	fma.rn.f32 	%f513, %f509, %f512, %f505;
	ld.shared.f32 	%f514, [%r8+248];
	fma.rn.f32 	%f515, %f514, %f510, %f507;
	fma.rn.f32 	%f516, %f514, %f512, %f508;
	ld.shared.f32 	%f517, [%r8+-8];
	ld.shared.f32 	%f518, [%r79+15860];
	fma.rn.f32 	%f519, %f517, %f518, %f511;
	ld.shared.f32 	%f520, [%r79+15864];
	fma.rn.f32 	%f521, %f517, %f520, %f513;
	ld.shared.f32 	%f522, [%r8+252];
	fma.rn.f32 	%f523, %f522, %f518, %f515;
	fma.rn.f32 	%f524, %f522, %f520, %f516;
	ld.shared.f32 	%f525, [%r8+-4];
	ld.shared.f32 	%f526, [%r79+16120];
	fma.rn.f32 	%f527, %f525, %f526, %f519;
	ld.shared.f32 	%f528, [%r79+16124];
	fma.rn.f32 	%f529, %f525, %f528, %f521;
	ld.shared.f32 	%f530, [%r8+256];
	fma.rn.f32 	%f531, %f530, %f526, %f523;
	fma.rn.f32 	%f532, %f530, %f528, %f524;
	ld.shared.f32 	%f533, [%r8];
	ld.shared.f32 	%f534, [%r79+16380];
	fma.rn.f32 	%f546, %f533, %f534, %f527;
	ld.shared.f32 	%f535, [%r79+16384];
	fma.rn.f32 	%f545, %f533, %f535, %f529;
	ld.shared.f32 	%f536, [%r8+260];
	fma.rn.f32 	%f544, %f536, %f534, %f531;
	fma.rn.f32 	%f543, %f536, %f535, %f532;
	bar.sync 	0;
	add.s32 	%r93, %r93, 1;
	setp.ne.s32 	%p14, %r93, 0;
	shl.b32 	%r80, %r41, 6;
	add.s32 	%r92, %r92, %r80;
	add.s32 	%r91, %r91, %r80;
	add.s32 	%r90, %r90, 64;
	add.s32 	%r89, %r89, %r80;
	add.s32 	%r88, %r88, %r80;
	add.s32 	%r87, %r87, 64;
	add.s64 	%rd55, %rd55, 256;
	add.s32 	%r86, %r86, 64;
	add.s32 	%r85, %r85, 64;
	@%p14 bra 	$L__BB1_2;
$L__BB1_33:
	ld.param.u64 	%rd54, [_Z18matrixMultiplyV100ILi64ELi2ELi2EEvPKfS1_Pfiii_param_2];
	cvta.to.global.u64 	%rd4, %rd54;
	setp.ge.s32 	%p15, %r4, %r40;
	@%p15 bra 	$L__BB1_38;
	mul.lo.s32 	%r37, %r4, %r41;
	setp.ge.s32 	%p16, %r7, %r41;
	@%p16 bra 	$L__BB1_36;
	add.s32 	%r81, %r7, %r37;
	mul.wide.u32 	%rd36, %r81, 4;
	add.s64 	%rd37, %rd4, %rd36;
	st.global.f32 	[%rd37], %f546;
$L__BB1_36:
	add.s32 	%r82, %r7, 1;
	setp.ge.s32 	%p17, %r82, %r41;
	@%p17 bra 	$L__BB1_38;
	cvt.u64.u32 	%rd38, %r37;
	cvt.u64.u32 	%rd39, %r7;
	add.s64 	%rd40, %rd39, %rd38;
	shl.b64 	%rd41, %rd40, 2;
	add.s64 	%rd42, %rd4, %rd41;
	st.global.f32 	[%rd42+4], %f545;
$L__BB1_38:
	add.s32 	%r38, %r4, 1;
	setp.ge.s32 	%p18, %r38, %r40;
	@%p18 bra 	$L__BB1_43;
	mul.lo.s32 	%r39, %r38, %r41;
	setp.ge.s32 	%p19, %r7, %r41;
	@%p19 bra 	$L__BB1_41;
	add.s32 	%r83, %r7, %r39;
	mul.wide.u32 	%rd43, %r83, 4;
	add.s64 	%rd44, %rd4, %rd43;
	st.global.f32 	[%rd44], %f544;
$L__BB1_41:
	add.s32 	%r84, %r7, 1;
	setp.ge.s32 	%p20, %r84, %r41;
	@%p20 bra 	$L__BB1_43;
	cvt.u64.u32 	%rd45, %r39;
	cvt.u64.u32 	%rd46, %r7;
	add.s64 	%rd47, %rd46, %rd45;
	shl.b64 	%rd48, %rd47, 2;
	add.s64 	%rd49, %rd4, %rd48;
	st.global.f32 	[%rd49+4], %f543;
$L__BB1_43:
	ret;

}
	// .globl	_Z28matrixMultiplyMixedPrecisionILi64EEvPKfS1_Pfiii
.visible .entry _Z28matrixMultiplyMixedPrecisionILi64EEvPKfS1_Pfiii(
	.param .u64 .ptr .align 1 _Z28matrixMultiplyMixedPrecisionILi64EEvPKfS1_Pfiii_param_0,
	.param .u64 .ptr .align 1 _Z28matrixMultiplyMixedPrecisionILi64EEvPKfS1_Pfiii_param_1,
	.param .u64 .ptr .align 1 _Z28matrixMultiplyMixedPrecisionILi64EEvPKfS1_Pfiii_param_2,
	.param .u32 _Z28matrixMultiplyMixedPrecisionILi64EEvPKfS1_Pfiii_param_3,
	.param .u32 _Z28matrixMultiplyMixedPrecisionILi64EEvPKfS1_Pfiii_param_4,
	.param .u32 _Z28matrixMultiplyMixedPrecisionILi64EEvPKfS1_Pfiii_param_5
)
{
	.reg .pred 	%p<12>;
	.reg .b32 	%r<43>;
	.reg .b32 	%f<143>;
	.reg .b64 	%rd<11>;
	.reg .b64 	%fd<196>;
	// demoted variable
	.shared .align 4 .b8 _ZZ28matrixMultiplyMixedPrecisionILi64EEvPKfS1_PfiiiE2As[16640];
	// demoted variable
	.shared .align 4 .b8 _ZZ28matrixMultiplyMixedPrecisionILi64EEvPKfS1_PfiiiE2Bs[16640];
	ld.param.u64 	%rd1, [_Z28matrixMultiplyMixedPrecisionILi64EEvPKfS1_Pfiii_param_0];
	ld.param.u64 	%rd2, [_Z28matrixMultiplyMixedPrecisionILi64EEvPKfS1_Pfiii_param_1];
	ld.param.u64 	%rd3, [_Z28matrixMultiplyMixedPrecisionILi64EEvPKfS1_Pfiii_param_2];
	ld.param.u32 	%r24, [_Z28matrixMultiplyMixedPrecisionILi64EEvPKfS1_Pfiii_param_3];
	ld.param.u32 	%r25, [_Z28matrixMultiplyMixedPrecisionILi64EEvPKfS1_Pfiii_param_4];
	ld.param.u32 	%r26, [_Z28matrixMultiplyMixedPrecisionILi64EEvPKfS1_Pfiii_param_5];
	mov.u32 	%r27, %ctaid.x;
	mov.u32 	%r28, %ctaid.y;
	mov.u32 	%r38, %tid.x;
	mov.u32 	%r40, %tid.y;
	shl.b32 	%r29, %r28, 6;
	add.s32 	%r3, %r29, %r40;
	shl.b32 	%r4, %r27, 6;
	add.s32 	%r5, %r4, %r38;
	setp.lt.s32 	%p1, %r26, 1;
	mov.f32 	%f142, 0f00000000;
	@%p1 bra 	$L__BB2_8;
	add.s32 	%r30, %r26, 63;
	shr.u32 	%r31, %r30, 6;
	mul.lo.s32 	%r32, %r40, 260;
	mov.u32 	%r33, _ZZ28matrixMultiplyMixedPrecisionILi64EEvPKfS1_PfiiiE2As;
	add.s32 	%r6, %r33, %r32;
	shl.b32 	%r34, %r38, 2;
	add.s32 	%r7, %r6, %r34;
	mov.u32 	%r35, _ZZ28matrixMultiplyMixedPrecisionILi64EEvPKfS1_PfiiiE2Bs;
	add.s32 	%r9, %r35, %r34;
	add.s32 	%r8, %r9, %r32;
	neg.s32 	%r42, %r31;
	mad.lo.s32 	%r36, %r40, %r25, %r38;
	add.s32 	%r41, %r36, %r4;
	shl.b32 	%r12, %r25, 6;
	mad.lo.s32 	%r39, %r26, %r3, %r38;
	mov.f64 	%fd195, 0d0000000000000000;
$L__BB2_2:
	setp.ge.s32 	%p2, %r3, %r24;
	setp.ge.s32 	%p3, %r38, %r26;
	mov.f32 	%f140, 0f00000000;
	or.pred  	%p4, %p2, %p3;
	@%p4 bra 	$L__BB2_4;
	mul.wide.u32 	%rd5, %r39, 4;
	add.s64 	%rd4, %rd1, %rd5;
	// begin inline asm
	ld.global.nc.f32 %f140, [%rd4];
	// end inline asm
$L__BB2_4:
	setp.ge.s32 	%p5, %r5, %r25;
	st.shared.f32 	[%r7], %f140;
	setp.ge.s32 	%p6, %r40, %r26;
	mov.f32 	%f141, 0f00000000;
	or.pred  	%p7, %p6, %p5;
	@%p7 bra 	$L__BB2_6;
	mul.wide.s32 	%rd7, %r41, 4;
	add.s64 	%rd6, %rd2, %rd7;
	// begin inline asm
	ld.global.nc.f32 %f141, [%rd6];
	// end inline asm
$L__BB2_6:
	st.shared.f32 	[%r8], %f141;
	bar.sync 	0;
	ld.shared.f32 	%f12, [%r6];
	cvt.f64.f32 	%fd4, %f12;
	ld.shared.f32 	%f13, [%r9];
	cvt.f64.f32 	%fd5, %f13;
	fma.rm.f64 	%fd6, %fd4, %fd5, %fd195;
	ld.shared.f32 	%f14, [%r6+4];
	cvt.f64.f32 	%fd7, %f14;
	ld.shared.f32 	%f15, [%r9+260];
	cvt.f64.f32 	%fd8, %f15;
	fma.rm.f64 	%fd9, %fd7, %fd8, %fd6;
	ld.shared.f32 	%f16, [%r6+8];
	cvt.f64.f32 	%fd10, %f16;
	ld.shared.f32 	%f17, [%r9+520];
	cvt.f64.f32 	%fd11, %f17;
	fma.rm.f64 	%fd12, %fd10, %fd11, %fd9;
	ld.shared.f32 	%f18, [%r6+12];
	cvt.f64.f32 	%fd13, %f18;
	ld.shared.f32 	%f19, [%r9+780];
	cvt.f64.f32 	%fd14, %f19;
	fma.rm.f64 	%fd15, %fd13, %fd14, %fd12;
	ld.shared.f32 	%f20, [%r6+16];
	cvt.f64.f32 	%fd16, %f20;
	ld.shared.f32 	%f21, [%r9+1040];
	cvt.f64.f32 	%fd17, %f21;
	fma.rm.f64 	%fd18, %fd16, %fd17, %fd15;
	ld.shared.f32 	%f22, [%r6+20];
	cvt.f64.f32 	%fd19, %f22;
	ld.shared.f32 	%f23, [%r9+1300];
	cvt.f64.f32 	%fd20, %f23;
	fma.rm.f64 	%fd21, %fd19, %fd20, %fd18;
	ld.shared.f32 	%f24, [%r6+24];
	cvt.f64.f32 	%fd22, %f24;
	ld.shared.f32 	%f25, [%r9+1560];
	cvt.f64.f32 	%fd23, %f25;
	fma.rm.f64 	%fd24, %fd22, %fd23, %fd21;
	ld.shared.f32 	%f26, [%r6+28];
	cvt.f64.f32 	%fd25, %f26;
	ld.shared.f32 	%f27, [%r9+1820];
	cvt.f64.f32 	%fd26, %f27;
	fma.rm.f64 	%fd27, %fd25, %fd26, %fd24;
	ld.shared.f32 	%f28, [%r6+32];
	cvt.f64.f32 	%fd28, %f28;
	ld.shared.f32 	%f29, [%r9+2080];
	cvt.f64.f32 	%fd29, %f29;
	fma.rm.f64 	%fd30, %fd28, %fd29, %fd27;
	ld.shared.f32 	%f30, [%r6+36];
	cvt.f64.f32 	%fd31, %f30;
	ld.shared.f32 	%f31, [%r9+2340];
	cvt.f64.f32 	%fd32, %f31;
	fma.rm.f64 	%fd33, %fd31, %fd32, %fd30;
	ld.shared.f32 	%f32, [%r6+40];
	cvt.f64.f32 	%fd34, %f32;
	ld.shared.f32 	%f33, [%r9+2600];
	cvt.f64.f32 	%fd35, %f33;
	fma.rm.f64 	%fd36, %fd34, %fd35, %fd33;
	ld.shared.f32 	%f34, [%r6+44];
	cvt.f64.f32 	%fd37, %f34;
	ld.shared.f32 	%f35, [%r9+2860];
	cvt.f64.f32 	%fd38, %f35;
	fma.rm.f64 	%fd39, %fd37, %fd38, %fd36;
	ld.shared.f32 	%f36, [%r6+48];
	cvt.f64.f32 	%fd40, %f36;
	ld.shared.f32 	%f37, [%r9+3120];
	cvt.f64.f32 	%fd41, %f37;
	fma.rm.f64 	%fd42, %fd40, %fd41, %fd39;
	ld.shared.f32 	%f38, [%r6+52];
	cvt.f64.f32 	%fd43, %f38;
	ld.shared.f32 	%f39, [%r9+3380];
	cvt.f64.f32 	%fd44, %f39;
	fma.rm.f64 	%fd45, %fd43, %fd44, %fd42;
	ld.shared.f32 	%f40, [%r6+56];
	cvt.f64.f32 	%fd46, %f40;
	ld.shared.f32 	%f41, [%r9+3640];
	cvt.f64.f32 	%fd47, %f41;
	fma.rm.f64 	%fd48, %fd46, %fd47, %fd45;
	ld.shared.f32 	%f42, [%r6+60];
	cvt.f64.f32 	%fd49, %f42;
	ld.shared.f32 	%f43, [%r9+3900];
	cvt.f64.f32 	%fd50, %f43;
	fma.rm.f64 	%fd51, %fd49, %fd50, %fd48;
	ld.shared.f32 	%f44, [%r6+64];
	cvt.f64.f32 	%fd52, %f44;
	ld.shared.f32 	%f45, [%r9+4160];
	cvt.f64.f32 	%fd53, %f45;
	fma.rm.f64 	%fd54, %fd52, %fd53, %fd51;
	ld.shared.f32 	%f46, [%r6+68];
	cvt.f64.f32 	%fd55, %f46;
	ld.shared.f32 	%f47, [%r9+4420];
	cvt.f64.f32 	%fd56, %f47;
	fma.rm.f64 	%fd57, %fd55, %fd56, %fd54;
	ld.shared.f32 	%f48, [%r6+72];
	cvt.f64.f32 	%fd58, %f48;
	ld.shared.f32 	%f49, [%r9+4680];
	cvt.f64.f32 	%fd59, %f49;
	fma.rm.f64 	%fd60, %fd58, %fd59, %fd57;
	ld.shared.f32 	%f50, [%r6+76];
	cvt.f64.f32 	%fd61, %f50;
	ld.shared.f32 	%f51, [%r9+4940];
	cvt.f64.f32 	%fd62, %f51;
	fma.rm.f64 	%fd63, %fd61, %fd62, %fd60;
	ld.shared.f32 	%f52, [%r6+80];
	cvt.f64.f32 	%fd64, %f52;
	ld.shared.f32 	%f53, [%r9+5200];
	cvt.f64.f32 	%fd65, %f53;
	fma.rm.f64 	%fd66, %fd64, %fd65, %fd63;
	ld.shared.f32 	%f54, [%r6+84];
	cvt.f64.f32 	%fd67, %f54;
	ld.shared.f32 	%f55, [%r9+5460];
	cvt.f64.f32 	%fd68, %f55;
	fma.rm.f64 	%fd69, %fd67, %fd68, %fd66;
	ld.shared.f32 	%f56, [%r6+88];
	cvt.f64.f32 	%fd70, %f56;
	ld.shared.f32 	%f57, [%r9+5720];
	cvt.f64.f32 	%fd71, %f57;
	fma.rm.f64 	%fd72, %fd70, %fd71, %fd69;
	ld.shared.f32 	%f58, [%r6+92];
	cvt.f64.f32 	%fd73, %f58;
	ld.shared.f32 	%f59, [%r9+5980];
	cvt.f64.f32 	%fd74, %f59;
	fma.rm.f64 	%fd75, %fd73, %fd74, %fd72;
	ld.shared.f32 	%f60, [%r6+96];
	cvt.f64.f32 	%fd76, %f60;
	ld.shared.f32 	%f61, [%r9+6240];
	cvt.f64.f32 	%fd77, %f61;
	fma.rm.f64 	%fd78, %fd76, %fd77, %fd75;
	ld.shared.f32 	%f62, [%r6+100];
	cvt.f64.f32 	%fd79, %f62;
	ld.shared.f32 	%f63, [%r9+6500];
	cvt.f64.f32 	%fd80, %f63;
	fma.rm.f64 	%fd81, %fd79, %fd80, %fd78;
	ld.shared.f32 	%f64, [%r6+104];
	cvt.f64.f32 	%fd82, %f64;
	ld.shared.f32 	%f65, [%r9+6760];
	cvt.f64.f32 	%fd83, %f65;
	fma.rm.f64 	%fd84, %fd82, %fd83, %fd81;
	ld.shared.f32 	%f66, [%r6+108];
	cvt.f64.f32 	%fd85, %f66;
	ld.shared.f32 	%f67, [%r9+7020];
	cvt.f64.f32 	%fd86, %f67;
	fma.rm.f64 	%fd87, %fd85, %fd86, %fd84;
	ld.shared.f32 	%f68, [%r6+112];
	cvt.f64.f32 	%fd88, %f68;
	ld.shared.f32 	%f69, [%r9+7280];
	cvt.f64.f32 	%fd89, %f69;
	fma.rm.f64 	%fd90, %fd88, %fd89, %fd87;
	ld.shared.f32 	%f70, [%r6+116];
	cvt.f64.f32 	%fd91, %f70;
	ld.shared.f32 	%f71, [%r9+7540];
	cvt.f64.f32 	%fd92, %f71;
	fma.rm.f64 	%fd93, %fd91, %fd92, %fd90;
	ld.shared.f32 	%f72, [%r6+120];
	cvt.f64.f32 	%fd94, %f72;
	ld.shared.f32 	%f73, [%r9+7800];
	cvt.f64.f32 	%fd95, %f73;
	fma.rm.f64 	%fd96, %fd94, %fd95, %fd93;
	ld.shared.f32 	%f74, [%r6+124];
	cvt.f64.f32 	%fd97, %f74;
	ld.shared.f32 	%f75, [%r9+8060];
	cvt.f64.f32 	%fd98, %f75;
	fma.rm.f64 	%fd99, %fd97, %fd98, %fd96;
	ld.shared.f32 	%f76, [%r6+128];
	cvt.f64.f32 	%fd100, %f76;
	ld.shared.f32 	%f77, [%r9+8320];
	cvt.f64.f32 	%fd101, %f77;
	fma.rm.f64 	%fd102, %fd100, %fd101, %fd99;
	ld.shared.f32 	%f78, [%r6+132];
	cvt.f64.f32 	%fd103, %f78;
	ld.shared.f32 	%f79, [%r9+8580];
	cvt.f64.f32 	%fd104, %f79;
	fma.rm.f64 	%fd105, %fd103, %fd104, %fd102;
	ld.shared.f32 	%f80, [%r6+136];
	cvt.f64.f32 	%fd106, %f80;
	ld.shared.f32 	%f81, [%r9+8840];
	cvt.f64.f32 	%fd107, %f81;
	fma.rm.f64 	%fd108, %fd106, %fd107, %fd105;
	ld.shared.f32 	%f82, [%r6+140];
	cvt.f64.f32 	%fd109, %f82;
	ld.shared.f32 	%f83, [%r9+9100];
	cvt.f64.f32 	%fd110, %f83;
	fma.rm.f64 	%fd111, %fd109, %fd110, %fd108;
	ld.shared.f32 	%f84, [%r6+144];
	cvt.f64.f32 	%fd112, %f84;
	ld.shared.f32 	%f85, [%r9+9360];
	cvt.f64.f32 	%fd113, %f85;
	fma.rm.f64 	%fd114, %fd112, %fd113, %fd111;
	ld.shared.f32 	%f86, [%r6+148];
	cvt.f64.f32 	%fd115, %f86;
	ld.shared.f32 	%f87, [%r9+9620];
	cvt.f64.f32 	%fd116, %f87;
	fma.rm.f64 	%fd117, %fd115, %fd116, %fd114;
	ld.shared.f32 	%f88, [%r6+152];
	cvt.f64.f32 	%fd118, %f88;
	ld.shared.f32 	%f89, [%r9+9880];
	cvt.f64.f32 	%fd119, %f89;
	fma.rm.f64 	%fd120, %fd118, %fd119, %fd117;
	ld.shared.f32 	%f90, [%r6+156];
	cvt.f64.f32 	%fd121, %f90;
	ld.shared.f32 	%f91, [%r9+10140];
	cvt.f64.f32 	%fd122, %f91;
	fma.rm.f64 	%fd123, %fd121, %fd122, %fd120;
	ld.shared.f32 	%f92, [%r6+160];
	cvt.f64.f32 	%fd124, %f92;
	ld.shared.f32 	%f93, [%r9+10400];
	cvt.f64.f32 	%fd125, %f93;
	fma.rm.f64 	%fd126, %fd124, %fd125, %fd123;
	ld.shared.f32 	%f94, [%r6+164];
	cvt.f64.f32 	%fd127, %f94;
	ld.shared.f32 	%f95, [%r9+10660];
	cvt.f64.f32 	%fd128, %f95;
	fma.rm.f64 	%fd129, %fd127, %fd128, %fd126;
	ld.shared.f32 	%f96, [%r6+168];
	cvt.f64.f32 	%fd130, %f96;
	ld.shared.f32 	%f97, [%r9+10920];
	cvt.f64.f32 	%fd131, %f97;
	fma.rm.f64 	%fd132, %fd130, %fd131, %fd129;
	ld.shared.f32 	%f98, [%r6+172];
	cvt.f64.f32 	%fd133, %f98;
	ld.shared.f32 	%f99, [%r9+11180];
	cvt.f64.f32 	%fd134, %f99;
	fma.rm.f64 	%fd135, %fd133, %fd134, %fd132;
	ld.shared.f32 	%f100, [%r6+176];
	cvt.f64.f32 	%fd136, %f100;
	ld.shared.f32 	%f101, [%r9+11440];
	cvt.f64.f32 	%fd137, %f101;
	fma.rm.f64 	%fd138, %fd136, %fd137, %fd135;
	ld.shared.f32 	%f102, [%r6+180];
	cvt.f64.f32 	%fd139, %f102;
	ld.shared.f32 	%f103, [%r9+11700];
	cvt.f64.f32 	%fd140, %f103;
	fma.rm.f64 	%fd141, %fd139, %fd140, %fd138;
	ld.shared.f32 	%f104, [%r6+184];
	cvt.f64.f32 	%fd142, %f104;
	ld.shared.f32 	%f105, [%r9+11960];
	cvt.f64.f32 	%fd143, %f105;
	fma.rm.f64 	%fd144, %fd142, %fd143, %fd141;
	ld.shared.f32 	%f106, [%r6+188];
	cvt.f64.f32 	%fd145, %f106;
	ld.shared.f32 	%f107, [%r9+12220];
	cvt.f64.f32 	%fd146, %f107;
	fma.rm.f64 	%fd147, %fd145, %fd146, %fd144;
	ld.shared.f32 	%f108, [%r6+192];
	cvt.f64.f32 	%fd148, %f108;
	ld.shared.f32 	%f109, [%r9+12480];
	cvt.f64.f32 	%fd149, %f109;
	fma.rm.f64 	%fd150, %fd148, %fd149, %fd147;
	ld.shared.f32 	%f110, [%r6+196];
	cvt.f64.f32 	%fd151, %f110;
	ld.shared.f32 	%f111, [%r9+12740];
	cvt.f64.f32 	%fd152, %f111;
	fma.rm.f64 	%fd153, %fd151, %fd152, %fd150;
	ld.shared.f32 	%f112, [%r6+200];
	cvt.f64.f32 	%fd154, %f112;
	ld.shared.f32 	%f113, [%r9+13000];
	cvt.f64.f32 	%fd155, %f113;
	fma.rm.f64 	%fd156, %fd154, %fd155, %fd153;
	ld.shared.f32 	%f114, [%r6+204];
	cvt.f64.f32 	%fd157, %f114;
	ld.shared.f32 	%f115, [%r9+13260];
	cvt.f64.f32 	%fd158, %f115;
	fma.rm.f64 	%fd159, %fd157, %fd158, %fd156;
	ld.shared.f32 	%f116, [%r6+208];
	cvt.f64.f32 	%fd160, %f116;
	ld.shared.f32 	%f117, [%r9+13520];
	cvt.f64.f32 	%fd161, %f117;
	fma.rm.f64 	%fd162, %fd160, %fd161, %fd159;
	ld.shared.f32 	%f118, [%r6+212];
	cvt.f64.f32 	%fd163, %f118;
	ld.shared.f32 	%f119, [%r9+13780];
	cvt.f64.f32 	%fd164, %f119;
	fma.rm.f64 	%fd165, %fd163, %fd164, %fd162;
	ld.shared.f32 	%f120, [%r6+216];
	cvt.f64.f32 	%fd166, %f120;
	ld.shared.f32 	%f121, [%r9+14040];
	cvt.f64.f32 	%fd167, %f121;
	fma.rm.f64 	%fd168, %fd166, %fd167, %fd165;
	ld.shared.f32 	%f122, [%r6+220];
	cvt.f64.f32 	%fd169, %f122;
	ld.shared.f32 	%f123, [%r9+14300];
	cvt.f64.f32 	%fd170, %f123;
	fma.rm.f64 	%fd171, %fd169, %fd170, %fd168;
	ld.shared.f32 	%f124, [%r6+224];
	cvt.f64.f32 	%fd172, %f124;
	ld.shared.f32 	%f125, [%r9+14560];
	cvt.f64.f32 	%fd173, %f125;
	fma.rm.f64 	%fd174, %fd172, %fd173, %fd171;
	ld.shared.f32 	%f126, [%r6+228];
	cvt.f64.f32 	%fd175, %f126;
	ld.shared.f32 	%f127, [%r9+14820];
	cvt.f64.f32 	%fd176, %f127;
	fma.rm.f64 	%fd177, %fd175, %fd176, %fd174;
	ld.shared.f32 	%f128, [%r6+232];
	cvt.f64.f32 	%fd178, %f128;
	ld.shared.f32 	%f129, [%r9+15080];
	cvt.f64.f32 	%fd179, %f129;
	fma.rm.f64 	%fd180, %fd178, %fd179, %fd177;
	ld.shared.f32 	%f130, [%r6+236];
	cvt.f64.f32 	%fd181, %f130;
	ld.shared.f32 	%f131, [%r9+15340];
	cvt.f64.f32 	%fd182, %f131;
	fma.rm.f64 	%fd183, %fd181, %fd182, %fd180;
	ld.shared.f32 	%f132, [%r6+240];
	cvt.f64.f32 	%fd184, %f132;
	ld.shared.f32 	%f133, [%r9+15600];
	cvt.f64.f32 	%fd185, %f133;
	fma.rm.f64 	%fd186, %fd184, %fd185, %fd183;
	ld.shared.f32 	%f134, [%r6+244];
	cvt.f64.f32 	%fd187, %f134;
	ld.shared.f32 	%f135, [%r9+15860];
	cvt.f64.f32 	%fd188, %f135;
	fma.rm.f64 	%fd189, %fd187, %fd188, %fd186;
	ld.shared.f32 	%f136, [%r6+248];
	cvt.f64.f32 	%fd190, %f136;
	ld.shared.f32 	%f137, [%r9+16120];
	cvt.f64.f32 	%fd191, %f137;
	fma.rm.f64 	%fd192, %fd190, %fd191, %fd189;
	ld.shared.f32 	%f138, [%r6+252];
	cvt.f64.f32 	%fd193, %f138;
	ld.shared.f32 	%f139, [%r9+16380];
	cvt.f64.f32 	%fd194, %f139;
	fma.rm.f64 	%fd195, %fd193, %fd194, %fd192;
	bar.sync 	0;
	add.s32 	%r42, %r42, 1;
	setp.ne.s32 	%p8, %r42, 0;
	add.s32 	%r41, %r41, %r12;
	add.s32 	%r40, %r40, 64;
	add.s32 	%r39, %r39, 64;
	add.s32 	%r38, %r38, 64;
	@%p8 bra 	$L__BB2_2;
	cvt.rn.f32.f64 	%f142, %fd195;
$L__BB2_8:
	setp.ge.s32 	%p9, %r3, %r24;
	setp.ge.s32 	%p10, %r5, %r25;
	or.pred  	%p11, %p9, %p10;
	@%p11 bra 	$L__BB2_10;
	mad.lo.s32 	%r37, %r25, %r3, %r5;
	cvta.to.global.u64 	%rd8, %rd3;
	mul.wide.u32 	%rd9, %r37, 4;
	add.s64 	%rd10, %rd8, %rd9;
	st.global.f32 	[%rd10], %f142;
$L__BB2_10:
	ret;

}
	// .globl	_Z19matrixMultiplyTiledILi64EEvPKfS1_Pfiii
.visible .entry _Z19matrixMultiplyTiledILi64EEvPKfS1_Pfiii(
	.param .u64 .ptr .align 1 _Z19matrixMultiplyTiledILi64EEvPKfS1_Pfiii_param_0,
	.param .u64 .ptr .align 1 _Z19matrixMultiplyTiledILi64EEvPKfS1_Pfiii_param_1,
	.param .u64 .ptr .align 1 _Z19matrixMultiplyTiledILi64EEvPKfS1_Pfiii_param_2,
	.param .u32 _Z19matrixMultiplyTiledILi64EEvPKfS1_Pfiii_param_3,
	.param .u32 _Z19matrixMultiplyTiledILi64EEvPKfS1_Pfiii_param_4,
	.param .u32 _Z19matrixMultiplyTiledILi64EEvPKfS1_Pfiii_param_5
)
{
	.reg .pred 	%p<12>;
	.reg .b32 	%r<43>;
	.reg .b32 	%f<209>;
	.reg .b64 	%rd<12>;
	// demoted variable
	.shared .align 4 .b8 _ZZ19matrixMultiplyTiledILi64EEvPKfS1_PfiiiE2As[16640];
	// demoted variable
	.shared .align 4 .b8 _ZZ19matrixMultiplyTiledILi64EEvPKfS1_PfiiiE2Bs[16640];
	ld.param.u64 	%rd2, [_Z19matrixMultiplyTiledILi64EEvPKfS1_Pfiii_param_0];
	ld.param.u64 	%rd3, [_Z19matrixMultiplyTiledILi64EEvPKfS1_Pfiii_param_1];
	ld.param.u64 	%rd4, [_Z19matrixMultiplyTiledILi64EEvPKfS1_Pfiii_param_2];
	ld.param.u32 	%r24, [_Z19matrixMultiplyTiledILi64EEvPKfS1_Pfiii_param_3];
	ld.param.u32 	%r25, [_Z19matrixMultiplyTiledILi64EEvPKfS1_Pfiii_param_4];
	ld.param.u32 	%r26, [_Z19matrixMultiplyTiledILi64EEvPKfS1_Pfiii_param_5];
	mov.u32 	%r27, %ctaid.y;
	shl.b32 	%r28, %r27, 6;
	mov.u32 	%r40, %tid.y;
	add.s32 	%r2, %r28, %r40;
	mov.u32 	%r29, %ctaid.x;
	shl.b32 	%r3, %r29, 6;
	mov.u32 	%r38, %tid.x;
	add.s32 	%r5, %r3, %r38;
	setp.lt.s32 	%p1, %r26, 1;
	mov.f32 	%f208, 0f00000000;
	@%p1 bra 	$L__BB3_7;
	add.s32 	%r30, %r26, 63;
	shr.u32 	%r31, %r30, 6;
	mul.lo.s32 	%r32, %r40, 260;
	mov.u32 	%r33, _ZZ19matrixMultiplyTiledILi64EEvPKfS1_PfiiiE2As;
	add.s32 	%r6, %r33, %r32;
	shl.b32 	%r34, %r38, 2;
	add.s32 	%r7, %r6, %r34;
	mov.u32 	%r35, _ZZ19matrixMultiplyTiledILi64EEvPKfS1_PfiiiE2Bs;
	add.s32 	%r9, %r35, %r34;
	add.s32 	%r8, %r9, %r32;
	neg.s32 	%r42, %r31;
	mad.lo.s32 	%r36, %r40, %r25, %r38;
	add.s32 	%r41, %r36, %r3;
	shl.b32 	%r12, %r25, 6;
	mad.lo.s32 	%r39, %r26, %r2, %r38;
	mov.f32 	%f208, 0f00000000;
$L__BB3_2:
	setp.ge.s32 	%p2, %r2, %r24;
	mul.wide.s32 	%rd5, %r39, 4;
	add.s64 	%rd1, %rd2, %rd5;
	setp.ge.s32 	%p3, %r38, %r26;
	mov.f32 	%f206, 0f00000000;
	or.pred  	%p4, %p2, %p3;
	@%p4 bra 	$L__BB3_4;
	// begin inline asm
	ld.global.nc.f32 %f206, [%rd1];
	// end inline asm
$L__BB3_4:
	setp.ge.s32 	%p5, %r5, %r25;
	st.shared.f32 	[%r7], %f206;
	setp.ge.s32 	%p6, %r40, %r26;
	mov.f32 	%f207, 0f00000000;
	or.pred  	%p7, %p5, %p6;
	@%p7 bra 	$L__BB3_6;
	mul.wide.s32 	%rd8, %r41, 4;
	add.s64 	%rd7, %rd3, %rd8;
	// begin inline asm
	ld.global.nc.f32 %f207, [%rd7];
	// end inline asm
$L__BB3_6:
	st.shared.f32 	[%r8], %f207;
	bar.sync 	0;
	ld.shared.f32 	%f14, [%r6];
	ld.shared.f32 	%f15, [%r9];
	fma.rn.f32 	%f16, %f14, %f15, %f208;
	ld.shared.f32 	%f17, [%r6+4];
	ld.shared.f32 	%f18, [%r9+260];
	fma.rn.f32 	%f19, %f17, %f18, %f16;
	ld.shared.f32 	%f20, [%r6+8];
	ld.shared.f32 	%f21, [%r9+520];
	fma.rn.f32 	%f22, %f20, %f21, %f19;
	ld.shared.f32 	%f23, [%r6+12];
	ld.shared.f32 	%f24, [%r9+780];
	fma.rn.f32 	%f25, %f23, %f24, %f22;
	ld.shared.f32 	%f26, [%r6+16];
	ld.shared.f32 	%f27, [%r9+1040];
	fma.rn.f32 	%f28, %f26, %f27, %f25;
	ld.shared.f32 	%f29, [%r6+20];
	ld.shared.f32 	%f30, [%r9+1300];
	fma.rn.f32 	%f31, %f29, %f30, %f28;
	ld.shared.f32 	%f32, [%r6+24];
	ld.shared.f32 	%f33, [%r9+1560];
	fma.rn.f32 	%f34, %f32, %f33, %f31;
	ld.shared.f32 	%f35, [%r6+28];
	ld.shared.f32 	%f36, [%r9+1820];
	fma.rn.f32 	%f37, %f35, %f36, %f34;
	ld.shared.f32 	%f38, [%r6+32];
	ld.shared.f32 	%f39, [%r9+2080];
	fma.rn.f32 	%f40, %f38, %f39, %f37;
	ld.shared.f32 	%f41, [%r6+36];
	ld.shared.f32 	%f42, [%r9+2340];
	fma.rn.f32 	%f43, %f41, %f42, %f40;
	ld.shared.f32 	%f44, [%r6+40];
	ld.shared.f32 	%f45, [%r9+2600];
	fma.rn.f32 	%f46, %f44, %f45, %f43;
	ld.shared.f32 	%f47, [%r6+44];
	ld.shared.f32 	%f48, [%r9+2860];
	fma.rn.f32 	%f49, %f47, %f48, %f46;
	ld.shared.f32 	%f50, [%r6+48];
	ld.shared.f32 	%f51, [%r9+3120];
	fma.rn.f32 	%f52, %f50, %f51, %f49;
	ld.shared.f32 	%f53, [%r6+52];
	ld.shared.f32 	%f54, [%r9+3380];
	fma.rn.f32 	%f55, %f53, %f54, %f52;
	ld.shared.f32 	%f56, [%r6+56];
	ld.shared.f32 	%f57, [%r9+3640];
	fma.rn.f32 	%f58, %f56, %f57, %f55;
	ld.shared.f32 	%f59, [%r6+60];
	ld.shared.f32 	%f60, [%r9+3900];
	fma.rn.f32 	%f61, %f59, %f60, %f58;
	ld.shared.f32 	%f62, [%r6+64];
	ld.shared.f32 	%f63, [%r9+4160];
	fma.rn.f32 	%f64, %f62, %f63, %f61;
	ld.shared.f32 	%f65, [%r6+68];
	ld.shared.f32 	%f66, [%r9+4420];
	fma.rn.f32 	%f67, %f65, %f66, %f64;
	ld.shared.f32 	%f68, [%r6+72];
	ld.shared.f32 	%f69, [%r9+4680];
	fma.rn.f32 	%f70, %f68, %f69, %f67;
	ld.shared.f32 	%f71, [%r6+76];
	ld.shared.f32 	%f72, [%r9+4940];
	fma.rn.f32 	%f73, %f71, %f72, %f70;
	ld.shared.f32 	%f74, [%r6+80];
	ld.shared.f32 	%f75, [%r9+5200];
	fma.rn.f32 	%f76, %f74, %f75, %f73;
	ld.shared.f32 	%f77, [%r6+84];
	ld.shared.f32 	%f78, [%r9+5460];
	fma.rn.f32 	%f79, %f77, %f78, %f76;
	ld.shared.f32 	%f80, [%r6+88];
	ld.shared.f32 	%f81, [%r9+5720];
	fma.rn.f32 	%f82, %f80, %f81, %f79;
	ld.shared.f32 	%f83, [%r6+92];
	ld.shared.f32 	%f84, [%r9+5980];
	fma.rn.f32 	%f85, %f83, %f84, %f82;
	ld.shared.f32 	%f86, [%r6+96];
	ld.shared.f32 	%f87, [%r9+6240];
	fma.rn.f32 	%f88, %f86, %f87, %f85;
	ld.shared.f32 	%f89, [%r6+100];
	ld.shared.f32 	%f90, [%r9+6500];
	fma.rn.f32 	%f91, %f89, %f90, %f88;
	ld.shared.f32 	%f92, [%r6+104];
	ld.shared.f32 	%f93, [%r9+6760];
	fma.rn.f32 	%f94, %f92, %f93, %f91;
	ld.shared.f32 	%f95, [%r6+108];
	ld.shared.f32 	%f96, [%r9+7020];
	fma.rn.f32 	%f97, %f95, %f96, %f94;
	ld.shared.f32 	%f98, [%r6+112];
	ld.shared.f32 	%f99, [%r9+7280];
	fma.rn.f32 	%f100, %f98, %f99, %f97;
	ld.shared.f32 	%f101, [%r6+116];
	ld.shared.f32 	%f102, [%r9+7540];
	fma.rn.f32 	%f103, %f101, %f102, %f100;
	ld.shared.f32 	%f104, [%r6+120];
	ld.shared.f32 	%f105, [%r9+7800];
	fma.rn.f32 	%f106, %f104, %f105, %f103;
	ld.shared.f32 	%f107, [%r6+124];
	ld.shared.f32 	%f108, [%r9+8060];
	fma.rn.f32 	%f109, %f107, %f108, %f106;
	ld.shared.f32 	%f110, [%r6+128];
	ld.shared.f32 	%f111, [%r9+8320];
	fma.rn.f32 	%f112, %f110, %f111, %f109;
	ld.shared.f32 	%f113, [%r6+132];
	ld.shared.f32 	%f114, [%r9+8580];
	fma.rn.f32 	%f115, %f113, %f114, %f112;
	ld.shared.f32 	%f116, [%r6+136];
	ld.shared.f32 	%f117, [%r9+8840];
	fma.rn.f32 	%f118, %f116, %f117, %f115;
	ld.shared.f32 	%f119, [%r6+140];
	ld.shared.f32 	%f120, [%r9+9100];
	fma.rn.f32 	%f121, %f119, %f120, %f118;
	ld.shared.f32 	%f122, [%r6+144];
	ld.shared.f32 	%f123, [%r9+9360];
	fma.rn.f32 	%f124, %f122, %f123, %f121;
	ld.shared.f32 	%f125, [%r6+148];
	ld.shared.f32 	%f126, [%r9+9620];
	fma.rn.f32 	%f127, %f125, %f126, %f124;
	ld.shared.f32 	%f128, [%r6+152];
	ld.shared.f32 	%f129, [%r9+9880];
	fma.rn.f32 	%f130, %f128, %f129, %f127;
	ld.shared.f32 	%f131, [%r6+156];
	ld.shared.f32 	%f132, [%r9+10140];
	fma.rn.f32 	%f133, %f131, %f132, %f130;
	ld.shared.f32 	%f134, [%r6+160];
	ld.shared.f32 	%f135, [%r9+10400];
	fma.rn.f32 	%f136, %f134, %f135, %f133;
	ld.shared.f32 	%f137, [%r6+164];
	ld.shared.f32 	%f138, [%r9+10660];
	fma.rn.f32 	%f139, %f137, %f138, %f136;
	ld.shared.f32 	%f140, [%r6+168];
	ld.shared.f32 	%f141, [%r9+10920];
	fma.rn.f32 	%f142, %f140, %f141, %f139;
	ld.shared.f32 	%f143, [%r6+172];
	ld.shared.f32 	%f144, [%r9+11180];
	fma.rn.f32 	%f145, %f143, %f144, %f142;
	ld.shared.f32 	%f146, [%r6+176];
	ld.shared.f32 	%f147, [%r9+11440];
	fma.rn.f32 	%f148, %f146, %f147, %f145;
	ld.shared.f32 	%f149, [%r6+180];
	ld.shared.f32 	%f150, [%r9+11700];
	fma.rn.f32 	%f151, %f149, %f150, %f148;
	ld.shared.f32 	%f152, [%r6+184];
	ld.shared.f32 	%f153, [%r9+11960];
	fma.rn.f32 	%f154, %f152, %f153, %f151;
	ld.shared.f32 	%f155, [%r6+188];
	ld.shared.f32 	%f156, [%r9+12220];
	fma.rn.f32 	%f157, %f155, %f156, %f154;
	ld.shared.f32 	%f158, [%r6+192];
	ld.shared.f32 	%f159, [%r9+12480];
	fma.rn.f32 	%f160, %f158, %f159, %f157;
	ld.shared.f32 	%f161, [%r6+196];
	ld.shared.f32 	%f162, [%r9+12740];
	fma.rn.f32 	%f163, %f161, %f162, %f160;
	ld.shared.f32 	%f164, [%r6+200];
	ld.shared.f32 	%f165, [%r9+13000];
	fma.rn.f32 	%f166, %f164, %f165, %f163;
	ld.shared.f32 	%f167, [%r6+204];
	ld.shared.f32 	%f168, [%r9+13260];
	fma.rn.f32 	%f169, %f167, %f168, %f166;
	ld.shared.f32 	%f170, [%r6+208];
	ld.shared.f32 	%f171, [%r9+13520];
	fma.rn.f32 	%f172, %f170, %f171, %f169;
	ld.shared.f32 	%f173, [%r6+212];
	ld.shared.f32 	%f174, [%r9+13780];
	fma.rn.f32 	%f175, %f173, %f174, %f172;
	ld.shared.f32 	%f176, [%r6+216];
	ld.shared.f32 	%f177, [%r9+14040];
	fma.rn.f32 	%f178, %f176, %f177, %f175;
	ld.shared.f32 	%f179, [%r6+220];
	ld.shared.f32 	%f180, [%r9+14300];
	fma.rn.f32 	%f181, %f179, %f180, %f178;
	ld.shared.f32 	%f182, [%r6+224];
	ld.shared.f32 	%f183, [%r9+14560];
	fma.rn.f32 	%f184, %f182, %f183, %f181;
	ld.shared.f32 	%f185, [%r6+228];
	ld.shared.f32 	%f186, [%r9+14820];
	fma.rn.f32 	%f187, %f185, %f186, %f184;
	ld.shared.f32 	%f188, [%r6+232];
	ld.shared.f32 	%f189, [%r9+15080];
	fma.rn.f32 	%f190, %f188, %f189, %f187;
	ld.shared.f32 	%f191, [%r6+236];
	ld.shared.f32 	%f192, [%r9+15340];
	fma.rn.f32 	%f193, %f191, %f192, %f190;
	ld.shared.f32 	%f194, [%r6+240];
	ld.shared.f32 	%f195, [%r9+15600];
	fma.rn.f32 	%f196, %f194, %f195, %f193;
	ld.shared.f32 	%f197, [%r6+244];
	ld.shared.f32 	%f198, [%r9+15860];
	fma.rn.f32 	%f199, %f197, %f198, %f196;
	ld.shared.f32 	%f200, [%r6+248];
	ld.shared.f32 	%f201, [%r9+16120];
	fma.rn.f32 	%f202, %f200, %f201, %f199;
	ld.shared.f32 	%f203, [%r6+252];
	ld.shared.f32 	%f204, [%r9+16380];
	fma.rn.f32 	%f208, %f203, %f204, %f202;
	bar.sync 	0;
	add.s32 	%r42, %r42, 1;
	setp.ne.s32 	%p8, %r42, 0;
	add.s32 	%r41, %r41, %r12;
	add.s32 	%r40, %r40, 64;
	add.s32 	%r39, %r39, 64;
	add.s32 	%r38, %r38, 64;
	@%p8 bra 	$L__BB3_2;
$L__BB3_7:
	setp.ge.s32 	%p9, %r2, %r24;
	setp.ge.s32 	%p10, %r5, %r25;
	or.pred  	%p11, %p9, %p10;
	@%p11 bra 	$L__BB3_9;
	mad.lo.s32 	%r37, %r25, %r2, %r5;
	cvta.to.global.u64 	%rd9, %rd4;
	mul.wide.s32 	%rd10, %r37, 4;
	add.s64 	%rd11, %rd9, %rd10;
	st.global.f32 	[%rd11], %f208;
$L__BB3_9:
	ret;

}


// ===== COMPILED SASS (sm_100) =====

	.target	sm_100

	.elftype	@"ET_EXEC"


//--------------------- .note.nv.tkinfo           --------------------------
	.section	.note.nv.tkinfo,"",@"SHT_NOTE"
	.sectionflags	@"SHF_NOTE_NV_TKINFO"
	.tkinfo
        /*0018*/ 	.word	0x00000002
        /*0030*/ 	.string	""
        /*0030*/ 	.string	"ptxas"
        /*0030*/ 	.string	"Cuda compilation tools, release 13.0, V13.0.88"
        /*0030*/ 	.string	"Build cuda_13.0.r13.0/compiler.36424714_0"
        /*0030*/ 	.string	"-arch sm_100 -m 64 "



//--------------------- .note.nv.cuinfo           --------------------------
	.section	.note.nv.cuinfo,"",@"SHT_NOTE"
	.sectionflags	@"SHF_NOTE_NV_CUINFO"
        /*0018*/ 	.short	0x0002
        /*001a*/ 	.short	0x0064
        /*001c*/ 	.short	0x0082
	.zero		2


//--------------------- .nv.info                  --------------------------
	.section	.nv.info,"",@"SHT_CUDA_INFO"
	.align	4


	//----- nvinfo : EIATTR_REGCOUNT
	.align		4
        /*0000*/ 	.byte	0x04, 0x2f
        /*0002*/ 	.short	(.L_1 - .L_0)
	.align		4
.L_0:
        /*0004*/ 	.word	index@(_Z23matrixMultiplyV100LargeILi64EEvPKfS1_Pfiii)
        /*0008*/ 	.word	0x00000040


	//----- nvinfo : EIATTR_FRAME_SIZE
	.align		4
.L_1:
        /*000c*/ 	.byte	0x04, 0x11
        /*000e*/ 	.short	(.L_3 - .L_2)
	.align		4
.L_2:
        /*0010*/ 	.word	index@(_Z23matrixMultiplyV100LargeILi64EEvPKfS1_Pfiii)
        /*0014*/ 	.word	0x00000000


	//----- nvinfo : EIATTR_REGCOUNT
	.align		4
.L_3:
        /*0018*/ 	.byte	0x04, 0x2f
        /*001a*/ 	.short	(.L_5 - .L_4)
	.align		4
.L_4:
        /*001c*/ 	.word	index@(_Z18matrixMultiplyV100ILi64ELi2ELi2EEvPKfS1_Pfiii)
        /*0020*/ 	.word	0x00000020


	//----- nvinfo : EIATTR_FRAME_SIZE
	.align		4
.L_5:
        /*0024*/ 	.byte	0x04, 0x11
        /*0026*/ 	.short	(.L_7 - .L_6)
	.align		4
.L_6:
        /*0028*/ 	.word	index@(_Z18matrixMultiplyV100ILi64ELi2ELi2EEvPKfS1_Pfiii)
        /*002c*/ 	.word	0x00000000


	//----- nvinfo : EIATTR_REGCOUNT
	.align		4
.L_7:
        /*0030*/ 	.byte	0x04, 0x2f
        /*0032*/ 	.short	(.L_9 - .L_8)
	.align		4
.L_8:
        /*0034*/ 	.word	index@(_Z28matrixMultiplyMixedPrecisionILi64EEvPKfS1_Pfiii)
        /*0038*/ 	.word	0x00000020


	//----- nvinfo : EIATTR_FRAME_SIZE
	.align		4
.L_9:
        /*003c*/ 	.byte	0x04, 0x11
        /*003e*/ 	.short	(.L_11 - .L_10)
	.align		4
.L_10:
        /*0040*/ 	.word	index@(_Z28matrixMultiplyMixedPrecisionILi64EEvPKfS1_Pfiii)
        /*0044*/ 	.word	0x00000000


	//----- nvinfo : EIATTR_REGCOUNT
	.align		4
.L_11:
        /*0048*/ 	.byte	0x04, 0x2f
        /*004a*/ 	.short	(.L_13 - .L_12)
	.align		4
.L_12:
        /*004c*/ 	.word	index@(_Z19matrixMultiplyTiledILi64EEvPKfS1_Pfiii)
        /*0050*/ 	.word	0x0000001f


	//----- nvinfo : EIATTR_FRAME_SIZE
	.align		4
.L_13:
        /*0054*/ 	.byte	0x04, 0x11
        /*0056*/ 	.short	(.L_15 - .L_14)
	.align		4
.L_14:
        /*0058*/ 	.word	index@(_Z19matrixMultiplyTiledILi64EEvPKfS1_Pfiii)
        /*005c*/ 	.word	0x00000000


	//----- nvinfo : EIATTR_MIN_STACK_SIZE
	.align		4
.L_15:
        /*0060*/ 	.byte	0x04, 0x12
        /*0062*/ 	.short	(.L_17 - .L_16)
	.align		4
.L_16:
        /*0064*/ 	.word	index@(_Z19matrixMultiplyTiledILi64EEvPKfS1_Pfiii)
        /*0068*/ 	.word	0x00000000


	//----- nvinfo : EIATTR_MIN_STACK_SIZE
	.align		4
.L_17:
        /*006c*/ 	.byte	0x04, 0x12
        /*006e*/ 	.short	(.L_19 - .L_18)
	.align		4
.L_18:
        /*0070*/ 	.word	index@(_Z28matrixMultiplyMixedPrecisionILi64EEvPKfS1_Pfiii)
        /*0074*/ 	.word	0x00000000


	//----- nvinfo : EIATTR_MIN_STACK_SIZE
	.align		4
.L_19:
        /*0078*/ 	.byte	0x04, 0x12
        /*007a*/ 	.short	(.L_21 - .L_20)
	.align		4
.L_20:
        /*007c*/ 	.word	index@(_Z18matrixMultiplyV100ILi64ELi2ELi2EEvPKfS1_Pfiii)
        /*0080*/ 	.word	0x00000000


	//----- nvinfo : EIATTR_MIN_STACK_SIZE
	.align		4
.L_21:
        /*0084*/ 	.byte	0x04, 0x12
        /*0086*/ 	.short	(.L_23 - .L_22)
	.align		4
.L_22:
        /*0088*/ 	.word	index@(_Z23matrixMultiplyV100LargeILi64EEvPKfS1_Pfiii)
        /*008c*/ 	.word	0x00000000
.L_23:


//--------------------- .nv.compat                --------------------------
	.section	.nv.compat,"",@"SHT_CUDA_COMPAT_INFO"
	.align	4
        /*0000*/ 	.byte	0x02, 0x09, 0x00, 0x00, 0x02, 0x02, 0x01, 0x00, 0x02, 0x05, 0x05, 0x00, 0x03, 0x07, 0x01, 0x01
        /*0010*/ 	.byte	0x02, 0x03, 0x00, 0x00, 0x02, 0x06, 0x01, 0x00, 0x04, 0x0b, 0x08, 0x00, 0x01, 0x00, 0x00, 0x00
        /*0020*/ 	.byte	0x00, 0x00, 0x00, 0x00


//--------------------- .nv.info._Z19matrixMultiplyTiledILi64EEvPKfS1_Pfiii --------------------------
	.section	.nv.info._Z19matrixMultiplyTiledILi64EEvPKfS1_Pfiii,"",@"SHT_CUDA_INFO"
	.sectionflags	@""
	.align	4


	//----- nvinfo : EIATTR_CUDA_API_VERSION
	.align		4
        /*0000*/ 	.byte	0x04, 0x37
        /*0002*/ 	.short	(.L_25 - .L_24)
.L_24:
        /*0004*/ 	.word	0x00000082


	//----- nvinfo : EIATTR_KPARAM_INFO
	.align		4
.L_25:
        /*0008*/ 	.byte	0x04, 0x17
        /*000a*/ 	.short	(.L_27 - .L_26)
.L_26:
        /*000c*/ 	.word	0x00000000
        /*0010*/ 	.short	0x0005
        /*0012*/ 	.short	0x0020
        /*0014*/ 	.byte	0x00, 0xf0, 0x11, 0x00


	//----- nvinfo : EIATTR_KPARAM_INFO
	.align		4
.L_27:
        /*0018*/ 	.byte	0x04, 0x17
        /*001a*/ 	.short	(.L_29 - .L_28)
.L_28:
        /*001c*/ 	.word	0x00000000
        /*0020*/ 	.short	0x0004
        /*0022*/ 	.short	0x001c
        /*0024*/ 	.byte	0x00, 0xf0, 0x11, 0x00


	//----- nvinfo : EIATTR_KPARAM_INFO
	.align		4
.L_29:
        /*0028*/ 	.byte	0x04, 0x17
        /*002a*/ 	.short	(.L_31 - .L_30)
.L_30:
        /*002c*/ 	.word	0x00000000
        /*0030*/ 	.short	0x0003
        /*0032*/ 	.short	0x0018
        /*0034*/ 	.byte	0x00, 0xf0, 0x11, 0x00


	//----- nvinfo : EIATTR_KPARAM_INFO
	.align		4
.L_31:
        /*0038*/ 	.byte	0x04, 0x17
        /*003a*/ 	.short	(.L_33 - .L_32)
.L_32:
        /*003c*/ 	.word	0x00000000
        /*0040*/ 	.short	0x0002
        /*0042*/ 	.short	0x0010
        /*0044*/ 	.byte	0x00, 0xf5, 0x21, 0x00


	//----- nvinfo : EIATTR_KPARAM_INFO
	.align		4
.L_33:
        /*0048*/ 	.byte	0x04, 0x17
        /*004a*/ 	.short	(.L_35 - .L_34)
.L_34:
        /*004c*/ 	.word	0x00000000
        /*0050*/ 	.short	0x0001
        /*0052*/ 	.short	0x0008
        /*0054*/ 	.byte	0x00, 0xf5, 0x21, 0x00


	//----- nvinfo : EIATTR_KPARAM_INFO
	.align		4
.L_35:
        /*0058*/ 	.byte	0x04, 0x17
        /*005a*/ 	.short	(.L_37 - .L_36)
.L_36:
        /*005c*/ 	.word	0x00000000
        /*0060*/ 	.short	0x0000
        /*0062*/ 	.short	0x0000
        /*0064*/ 	.byte	0x00, 0xf5, 0x21, 0x00


	//----- nvinfo : EIATTR_SPARSE_MMA_MASK
	.align		4
.L_37:
        /*0068*/ 	.byte	0x03, 0x50
        /*006a*/ 	.short	0x0000


	//----- nvinfo : EIATTR_MAXREG_COUNT
	.align		4
        /*006c*/ 	.byte	0x03, 0x1b
        /*006e*/ 	.short	0x00ff


	//----- nvinfo : EIATTR_NUM_BARRIERS
	.align		4
        /*0070*/ 	.byte	0x02, 0x4c
        /*0072*/ 	.byte	0x01
	.zero		1


	//----- nvinfo : EIATTR_MERCURY_ISA_VERSION
	.align		4
        /*0074*/ 	.byte	0x03, 0x5f
        /*0076*/ 	.short	0x0101


	//----- nvinfo : EIATTR_VRC_CTA_INIT_COUNT
	.align		4
        /*0078*/ 	.byte	0x02, 0x4a
	.zero		1
	.zero		1


	//----- nvinfo : EIATTR_EXIT_INSTR_OFFSETS
	.align		4
        /*007c*/ 	.byte	0x04, 0x1c
        /*007e*/ 	.short	(.L_39 - .L_38)


	//   ....[0]....
.L_38:
        /*0080*/ 	.word	0x00000fa0


	//   ....[1]....
        /*0084*/ 	.word	0x00000ff0


	//----- nvinfo : EIATTR_CBANK_PARAM_SIZE
	.align		4
.L_39:
        /*0088*/ 	.byte	0x03, 0x19
        /*008a*/ 	.short	0x0024


	//----- nvinfo : EIATTR_PARAM_CBANK
	.align		4
        /*008c*/ 	.byte	0x04, 0x0a
        /*008e*/ 	.short	(.L_41 - .L_40)
	.align		4
.L_40:
        /*0090*/ 	.word	index@(.nv.constant0._Z19matrixMultiplyTiledILi64EEvPKfS1_Pfiii)
        /*0094*/ 	.short	0x0380
        /*0096*/ 	.short	0x0024


	//----- nvinfo : EIATTR_SW_WAR
	.align		4
.L_41:
        /*0098*/ 	.byte	0x04, 0x36
        /*009a*/ 	.short	(.L_43 - .L_42)
.L_42:
        /*009c*/ 	.word	0x00000008
.L_43:


//--------------------- .nv.info._Z28matrixMultiplyMixedPrecisionILi64EEvPKfS1_Pfiii --------------------------
	.section	.nv.info._Z28matrixMultiplyMixedPrecisionILi64EEvPKfS1_Pfiii,"",@"SHT_CUDA_INFO"
	.sectionflags	@""
	.align	4


	//----- nvinfo : EIATTR_CUDA_API_VERSION
	.align		4
        /*0000*/ 	.byte	0x04, 0x37
        /*0002*/ 	.short	(.L_45 - .L_44)
.L_44:
        /*0004*/ 	.word	0x00000082


	//----- nvinfo : EIATTR_KPARAM_INFO
	.align		4
.L_45:
        /*0008*/ 	.byte	0x04, 0x17
        /*000a*/ 	.short	(.L_47 - .L_46)
.L_46:
        /*000c*/ 	.word	0x00000000
        /*0010*/ 	.short	0x0005
        /*0012*/ 	.short	0x0020
        /*0014*/ 	.byte	0x00, 0xf0, 0x11, 0x00


	//----- nvinfo : EIATTR_KPARAM_INFO
	.align		4
.L_47:
        /*0018*/ 	.byte	0x04, 0x17
        /*001a*/ 	.short	(.L_49 - .L_48)
.L_48:
        /*001c*/ 	.word	0x00000000
        /*0020*/ 	.short	0x0004
        /*0022*/ 	.short	0x001c
        /*0024*/ 	.byte	0x00, 0xf0, 0x11, 0x00


	//----- nvinfo : EIATTR_KPARAM_INFO
	.align		4
.L_49:
        /*0028*/ 	.byte	0x04, 0x17
        /*002a*/ 	.short	(.L_51 - .L_50)
.L_50:
        /*002c*/ 	.word	0x00000000
        /*0030*/ 	.short	0x0003
        /*0032*/ 	.short	0x0018
        /*0034*/ 	.byte	0x00, 0xf0, 0x11, 0x00


	//----- nvinfo : EIATTR_KPARAM_INFO
	.align		4
.L_51:
        /*0038*/ 	.byte	0x04, 0x17
        /*003a*/ 	.short	(.L_53 - .L_52)
.L_52:
        /*003c*/ 	.word	0x00000000
        /*0040*/ 	.short	0x0002
        /*0042*/ 	.short	0x0010
        /*0044*/ 	.byte	0x00, 0xf5, 0x21, 0x00


	//----- nvinfo : EIATTR_KPARAM_INFO
	.align		4
.L_53:
        /*0048*/ 	.byte	0x04, 0x17
        /*004a*/ 	.short	(.L_55 - .L_54)
.L_54:
        /*004c*/ 	.word	0x00000000
        /*0050*/ 	.short	0x0001
        /*0052*/ 	.short	0x0008
        /*0054*/ 	.byte	0x00, 0xf5, 0x21, 0x00


	//----- nvinfo : EIATTR_KPARAM_INFO
	.align		4
.L_55:
        /*0058*/ 	.byte	0x04, 0x17
        /*005a*/ 	.short	(.L_57 - .L_56)
.L_56:
        /*005c*/ 	.word	0x00000000
        /*0060*/ 	.short	0x0000
        /*0062*/ 	.short	0x0000
        /*0064*/ 	.byte	0x00, 0xf5, 0x21, 0x00


	//----- nvinfo : EIATTR_SPARSE_MMA_MASK
	.align		4
.L_57:
        /*0068*/ 	.byte	0x03, 0x50
        /*006a*/ 	.short	0x0000


	//----- nvinfo : EIATTR_MAXREG_COUNT
	.align		4
        /*006c*/ 	.byte	0x03, 0x1b
        /*006e*/ 	.short	0x00ff


	//----- nvinfo : EIATTR_NUM_BARRIERS
	.align		4
        /*0070*/ 	.byte	0x02, 0x4c
        /*0072*/ 	.byte	0x01
	.zero		1


	//----- nvinfo : EIATTR_MERCURY_ISA_VERSION
	.align		4
        /*0074*/ 	.byte	0x03, 0x5f
        /*0076*/ 	.short	0x0101


	//----- nvinfo : EIATTR_VRC_CTA_INIT_COUNT
	.align		4
        /*0078*/ 	.byte	0x02, 0x4a
	.zero		1
	.zero		1


	//----- nvinfo : EIATTR_EXIT_INSTR_OFFSETS
	.align		4
        /*007c*/ 	.byte	0x04, 0x1c
        /*007e*/ 	.short	(.L_59 - .L_58)


	//   ....[0]....
.L_58:
        /*0080*/ 	.word	0x000017b0


	//   ....[1]....
        /*0084*/ 	.word	0x00001800


	//----- nvinfo : EIATTR_CBANK_PARAM_SIZE
	.align		4
.L_59:
        /*0088*/ 	.byte	0x03, 0x19
        /*008a*/ 	.short	0x0024


	//----- nvinfo : EIATTR_PARAM_CBANK
	.align		4
        /*008c*/ 	.byte	0x04, 0x0a
        /*008e*/ 	.short	(.L_61 - .L_60)
	.align		4
.L_60:
        /*0090*/ 	.word	index@(.nv.constant0._Z28matrixMultiplyMixedPrecisionILi64EEvPKfS1_Pfiii)
        /*0094*/ 	.short	0x0380
        /*0096*/ 	.short	0x0024


	//----- nvinfo : EIATTR_SW_WAR
	.align		4
.L_61:
        /*0098*/ 	.byte	0x04, 0x36
        /*009a*/ 	.short	(.L_63 - .L_62)
.L_62:
        /*009c*/ 	.word	0x00000008
.L_63:


//--------------------- .nv.info._Z18matrixMultiplyV100ILi64ELi2ELi2EEvPKfS1_Pfiii --------------------------
	.section	.nv.info._Z18matrixMultiplyV100ILi64ELi2ELi2EEvPKfS1_Pfiii,"",@"SHT_CUDA_INFO"
	.sectionflags	@""
	.align	4


	//----- nvinfo : EIATTR_CUDA_API_VERSION
	.align		4
        /*0000*/ 	.byte	0x04, 0x37
        /*0002*/ 	.short	(.L_65 - .L_64)
.L_64:
        /*0004*/ 	.word	0x00000082


	//----- nvinfo : EIATTR_KPARAM_INFO
	.align		4
.L_65:
        /*0008*/ 	.byte	0x04, 0x17
        /*000a*/ 	.short	(.L_67 - .L_66)
.L_66:
        /*000c*/ 	.word	0x00000000
        /*0010*/ 	.short	0x0005
        /*0012*/ 	.short	0x0020
        /*0014*/ 	.byte	0x00, 0xf0, 0x11, 0x00


	//----- nvinfo : EIATTR_KPARAM_INFO
	.align		4
.L_67:
        /*0018*/ 	.byte	0x04, 0x17
        /*001a*/ 	.short	(.L_69 - .L_68)
.L_68:
        /*001c*/ 	.word	0x00000000
        /*0020*/ 	.short	0x0004
        /*0022*/ 	.short	0x001c
        /*0024*/ 	.byte	0x00, 0xf0, 0x11, 0x00


	//----- nvinfo : EIATTR_KPARAM_INFO
	.align		4
.L_69:
        /*0028*/ 	.byte	0x04, 0x17
        /*002a*/ 	.short	(.L_71 - .L_70)
.L_70:
        /*002c*/ 	.word	0x00000000
        /*0030*/ 	.short	0x0003
        /*0032*/ 	.short	0x0018
        /*0034*/ 	.byte	0x00, 0xf0, 0x11, 0x00


	//----- nvinfo : EIATTR_KPARAM_INFO
	.align		4
.L_71:
        /*0038*/ 	.byte	0x04, 0x17
        /*003a*/ 	.short	(.L_73 - .L_72)
.L_72:
        /*003c*/ 	.word	0x00000000
        /*0040*/ 	.short	0x0002
        /*0042*/ 	.short	0x0010
        /*0044*/ 	.byte	0x00, 0xf5, 0x21, 0x00


	//----- nvinfo : EIATTR_KPARAM_INFO
	.align		4
.L_73:
        /*0048*/ 	.byte	0x04, 0x17
        /*004a*/ 	.short	(.L_75 - .L_74)
.L_74:
        /*004c*/ 	.word	0x00000000
        /*0050*/ 	.short	0x0001
        /*0052*/ 	.short	0x0008
        /*0054*/ 	.byte	0x00, 0xf5, 0x21, 0x00


	//----- nvinfo : EIATTR_KPARAM_INFO
	.align		4
.L_75:
        /*0058*/ 	.byte	0x04, 0x17
        /*005a*/ 	.short	(.L_77 - .L_76)
.L_76:
        /*005c*/ 	.word	0x00000000
        /*0060*/ 	.short	0x0000
        /*0062*/ 	.short	0x0000
        /*0064*/ 	.byte	0x00, 0xf5, 0x21, 0x00


	//----- nvinfo : EIATTR_SPARSE_MMA_MASK
	.align		4
.L_77:
        /*0068*/ 	.byte	0x03, 0x50
        /*006a*/ 	.short	0x0000


	//----- nvinfo : EIATTR_MAXREG_COUNT
	.align		4
        /*006c*/ 	.byte	0x03, 0x1b
        /*006e*/ 	.short	0x00ff


	//----- nvinfo : EIATTR_NUM_BARRIERS
	.align		4
        /*0070*/ 	.byte	0x02, 0x4c
        /*0072*/ 	.byte	0x01
	.zero		1


	//----- nvinfo : EIATTR_MERCURY_ISA_VERSION
	.align		4
        /*0074*/ 	.byte	0x03, 0x5f
        /*0076*/ 	.short	0x0101


	//----- nvinfo : EIATTR_VRC_CTA_INIT_COUNT
	.align		4
        /*0078*/ 	.byte	0x02, 0x4a
	.zero		1
	.zero		1


	//----- nvinfo : EIATTR_EXIT_INSTR_OFFSETS
	.align		4
        /*007c*/ 	.byte	0x04, 0x1c
        /*007e*/ 	.short	(.L_79 - .L_78)


	//   ....[0]....
.L_78:
        /*0080*/ 	.word	0x000024f0


	//   ....[1]....
        /*0084*/ 	.word	0x00002590


	//   ....[2]....
        /*0088*/ 	.word	0x00002600


	//----- nvinfo : EIATTR_CRS_STACK_SIZE
	.align		4
.L_79:
        /*008c*/ 	.byte	0x04, 0x1e
        /*008e*/ 	.short	(.L_81 - .L_80)
.L_80:
        /*0090*/ 	.word	0x00000000


	//----- nvinfo : EIATTR_CBANK_PARAM_SIZE
	.align		4
.L_81:
        /*0094*/ 	.byte	0x03, 0x19
        /*0096*/ 	.short	0x0024


	//----- nvinfo : EIATTR_PARAM_CBANK
	.align		4
        /*0098*/ 	.byte	0x04, 0x0a
        /*009a*/ 	.short	(.L_83 - .L_82)
	.align		4
.L_82:
        /*009c*/ 	.word	index@(.nv.constant0._Z18matrixMultiplyV100ILi64ELi2ELi2EEvPKfS1_Pfiii)
        /*00a0*/ 	.short	0x0380
        /*00a2*/ 	.short	0x0024


	//----- nvinfo : EIATTR_SW_WAR
	.align		4
.L_83:
        /*00a4*/ 	.byte	0x04, 0x36
        /*00a6*/ 	.short	(.L_85 - .L_84)
.L_84:
        /*00a8*/ 	.word	0x00000008
.L_85:


//--------------------- .nv.info._Z23matrixMultiplyV100LargeILi64EEvPKfS1_Pfiii --------------------------
	.section	.nv.info._Z23matrixMultiplyV100LargeILi64EEvPKfS1_Pfiii,"",@"SHT_CUDA_INFO"
	.sectionflags	@""
	.align	4


	//----- nvinfo : EIATTR_CUDA_API_VERSION
	.align		4
        /*0000*/ 	.byte	0x04, 0x37
        /*0002*/ 	.short	(.L_87 - .L_86)
.L_86:
        /*0004*/ 	.word	0x00000082


	//----- nvinfo : EIATTR_KPARAM_INFO
	.align		4
.L_87:
        /*0008*/ 	.byte	0x04, 0x17
        /*000a*/ 	.short	(.L_89 - .L_88)
.L_88:
        /*000c*/ 	.word	0x00000000
        /*0010*/ 	.short	0x0005
        /*0012*/ 	.short	0x0020
        /*0014*/ 	.byte	0x00, 0xf0, 0x11, 0x00


	//----- nvinfo : EIATTR_KPARAM_INFO
	.align		4
.L_89:
        /*0018*/ 	.byte	0x04, 0x17
        /*001a*/ 	.short	(.L_91 - .L_90)
.L_90:
        /*001c*/ 	.word	0x00000000
        /*0020*/ 	.short	0x0004
        /*0022*/ 	.short	0x001c
        /*0024*/ 	.byte	0x00, 0xf0, 0x11, 0x00


	//----- nvinfo : EIATTR_KPARAM_INFO
	.align		4
.L_91:
        /*0028*/ 	.byte	0x04, 0x17
        /*002a*/ 	.short	(.L_93 - .L_92)
.L_92:
        /*002c*/ 	.word	0x00000000
        /*0030*/ 	.short	0x0003
        /*0032*/ 	.short	0x0018
        /*0034*/ 	.byte	0x00, 0xf0, 0x11, 0x00


	//----- nvinfo : EIATTR_KPARAM_INFO
	.align		4
.L_93:
        /*0038*/ 	.byte	0x04, 0x17
        /*003a*/ 	.short	(.L_95 - .L_94)
.L_94:
        /*003c*/ 	.word	0x00000000
        /*0040*/ 	.short	0x0002
        /*0042*/ 	.short	0x0010
        /*0044*/ 	.byte	0x00, 0xf5, 0x21, 0x00


	//----- nvinfo : EIATTR_KPARAM_INFO
	.align		4
.L_95:
        /*0048*/ 	.byte	0x04, 0x17
        /*004a*/ 	.short	(.L_97 - .L_96)
.L_96:
        /*004c*/ 	.word	0x00000000
        /*0050*/ 	.short	0x0001
        /*0052*/ 	.short	0x0008
        /*0054*/ 	.byte	0x00, 0xf5, 0x21, 0x00


	//----- nvinfo : EIATTR_KPARAM_INFO
	.align		4
.L_97:
        /*0058*/ 	.byte	0x04, 0x17
        /*005a*/ 	.short	(.L_99 - .L_98)
.L_98:
        /*005c*/ 	.word	0x00000000
        /*0060*/ 	.short	0x0000
        /*0062*/ 	.short	0x0000
        /*0064*/ 	.byte	0x00, 0xf5, 0x21, 0x00


	//----- nvinfo : EIATTR_SPARSE_MMA_MASK
	.align		4
.L_99:
        /*0068*/ 	.byte	0x03, 0x50
        /*006a*/ 	.short	0x0000


	//----- nvinfo : EIATTR_MAXREG_COUNT
	.align		4
        /*006c*/ 	.byte	0x03, 0x1b
        /*006e*/ 	.short	0x00ff


	//----- nvinfo : EIATTR_NUM_BARRIERS
	.align		4
        /*0070*/ 	.byte	0x02, 0x4c
        /*0072*/ 	.byte	0x01
	.zero		1


	//----- nvinfo : EIATTR_MERCURY_ISA_VERSION
	.align		4
        /*0074*/ 	.byte	0x03, 0x5f
        /*0076*/ 	.short	0x0101


	//----- nvinfo : EIATTR_VRC_CTA_INIT_COUNT
	.align		4
        /*0078*/ 	.byte	0x02, 0x4a
	.zero		1
	.zero		1


	//----- nvinfo : EIATTR_EXIT_INSTR_OFFSETS
	.align		4
        /*007c*/ 	.byte	0x04, 0x1c
        /*007e*/ 	.short	(.L_101 - .L_100)


	//   ....[0]....
.L_100:
        /*0080*/ 	.word	0x00005c70


	//   ....[1]....
        /*0084*/ 	.word	0x00005dc0


	//   ....[2]....
        /*0088*/ 	.word	0x00005de0


	//----- nvinfo : EIATTR_CRS_STACK_SIZE
	.align		4
.L_101:
        /*008c*/ 	.byte	0x04, 0x1e
        /*008e*/ 	.short	(.L_103 - .L_102)
.L_102:
        /*0090*/ 	.word	0x00000000


	//----- nvinfo : EIATTR_CBANK_PARAM_SIZE
	.align		4
.L_103:
        /*0094*/ 	.byte	0x03, 0x19
        /*0096*/ 	.short	0x0024


	//----- nvinfo : EIATTR_PARAM_CBANK
	.align		4
        /*0098*/ 	.byte	0x04, 0x0a
        /*009a*/ 	.short	(.L_105 - .L_104)
	.align		4
.L_104:
        /*009c*/ 	.word	index@(.nv.constant0._Z23matrixMultiplyV100LargeILi64EEvPKfS1_Pfiii)
        /*00a0*/ 	.short	0x0380
        /*00a2*/ 	.short	0x0024


	//----- nvinfo : EIATTR_SW_WAR
	.align		4
.L_105:
        /*00a4*/ 	.byte	0x04, 0x36
        /*00a6*/ 	.short	(.L_107 - .L_106)
.L_106:
        /*00a8*/ 	.word	0x00000008
.L_107:


//--------------------- .nv.callgraph             --------------------------
	.section	.nv.callgraph,"",@"SHT_CUDA_CALLGRAPH"
	.align	4
	.sectionentsize	8
	.align		4
        /*0000*/ 	.word	0x00000000
	.align		4
        /*0004*/ 	.word	0xffffffff
	.align		4
        /*0008*/ 	.word	0x00000000
	.align		4
        /*000c*/ 	.word	0xfffffffe
	.align		4
        /*0010*/ 	.word	0x00000000
	.align		4
        /*0014*/ 	.word	0xfffffffd
	.align		4
        /*0018*/ 	.word	0x00000000
	.align		4
        /*001c*/ 	.word	0xfffffffc


//--------------------- .text._Z19matrixMultiplyTiledILi64EEvPKfS1_Pfiii --------------------------
	.section	.text._Z19matrixMultiplyTiledILi64EEvPKfS1_Pfiii,"ax",@progbits
	.align	128
        .global         _Z19matrixMultiplyTiledILi64EEvPKfS1_Pfiii
        .type           _Z19matrixMultiplyTiledILi64EEvPKfS1_Pfiii,@function
        .size           _Z19matrixMultiplyTiledILi64EEvPKfS1_Pfiii,(.L_x_30 - _Z19matrixMultiplyTiledILi64EEvPKfS1_Pfiii)
        .other          _Z19matrixMultiplyTiledILi64EEvPKfS1_Pfiii,@"STO_CUDA_ENTRY STV_DEFAULT"
_Z19matrixMultiplyTiledILi64EEvPKfS1_Pfiii:
.text._Z19matrixMultiplyTiledILi64EEvPKfS1_Pfiii:
[----:B------:R-:W-:Y:S01]  /*0000*/  LDC R1, c[0x0][0x37c] ;  /* 0x0000df00ff017b82 */ /* 0x000fe20000000800 */
[----:B------:R-:W0:Y:S01]  /*0010*/  S2R R4, SR_CTAID.Y ;  /* 0x0000000000047919 */ /* 0x000e220000002600 */
[----:B------:R-:W1:Y:S01]  /*0020*/  LDCU UR5, c[0x0][0x3a0] ;  /* 0x00007400ff0577ac */ /* 0x000e620008000800 */
[----:B------:R-:W-:Y:S01]  /*0030*/  HFMA2 R20, -RZ, RZ, 0, 0 ;  /* 0x00000000ff147431 */ /* 0x000fe200000001ff */
[----:B------:R-:W0:Y:S01]  /*0040*/  S2R R0, SR_TID.Y ;  /* 0x0000000000007919 */ /* 0x000e220000002200 */
[----:B------:R-:W2:Y:S01]  /*0050*/  LDCU.64 UR6, c[0x0][0x358] ;  /* 0x00006b00ff0677ac */ /* 0x000ea20008000a00 */
[----:B------:R-:W3:Y:S01]  /*0060*/  S2R R12, SR_CTAID.X ;  /* 0x00000000000c7919 */ /* 0x000ee20000002500 */
[----:B------:R-:W3:Y:S01]  /*0070*/  S2R R13, SR_TID.X ;  /* 0x00000000000d7919 */ /* 0x000ee20000002100 */
[----:B-1----:R-:W-:Y:S01]  /*0080*/  UISETP.GE.AND UP0, UPT, UR5, 0x1, UPT ;  /* 0x000000010500788c */ /* 0x002fe2000bf06270 */
[----:B0-----:R-:W-:Y:S02]  /*0090*/  LEA R4, R4, R0, 0x6 ;  /* 0x0000000004047211 */ /* 0x001fe400078e30ff */
[----:B---3--:R-:W-:-:S06]  /*00a0*/  LEA R5, R12, R13, 0x6 ;  /* 0x0000000d0c057211 */ /* 0x008fcc00078e30ff */
[----:B--2---:R-:W-:Y:S05]  /*00b0*/  BRA.U !UP0, `(.L_x_0) ;  /* 0x0000000d08ac7547 */ /* 0x004fea000b800000 */
[----:B------:R-:W0:Y:S01]  /*00c0*/  S2R R10, SR_CgaCtaId ;  /* 0x00000000000a7919 */ /* 0x000e220000008800 */
[----:B------:R-:W1:Y:S01]  /*00d0*/  LDCU UR8, c[0x0][0x39c] ;  /* 0x00007380ff0877ac */ /* 0x000e620008000800 */
[----:B------:R-:W2:Y:S01]  /*00e0*/  LDC R6, c[0x0][0x39c] ;  /* 0x0000e700ff067b82 */ /* 0x000ea20000000800 */
[----:B------:R-:W-:Y:S01]  /*00f0*/  MOV R7, 0x400 ;  /* 0x0000040000077802 */ /* 0x000fe20000000f00 */
[----:B------:R-:W-:Y:S01]  /*0100*/  UIADD3 UR4, UPT, UPT, UR5, 0x3f, URZ ;  /* 0x0000003f05047890 */ /* 0x000fe2000fffe0ff */
[----:B------:R-:W-:Y:S01]  /*0110*/  MOV R20, RZ ;  /* 0x000000ff00147202 */ /* 0x000fe20000000f00 */
[----:B------:R-:W3:Y:S01]  /*0120*/  LDCU UR10, c[0x0][0x3a0] ;  /* 0x00007400ff0a77ac */ /* 0x000ee20008000800 */
[----:B------:R-:W-:-:S03]  /*0130*/  IADD3 R8, PT, PT, R7, 0x4100, RZ ;  /* 0x0000410007087810 */ /* 0x000fc60007ffe0ff */
[----:B------:R-:W4:Y:S01]  /*0140*/  LDC.64 R2, c[0x0][0x380] ;  /* 0x0000e000ff027b82 */ /* 0x000f220000000a00 */
[----:B------:R-:W-:Y:S01]  /*0150*/  USHF.R.U32.HI UR4, URZ, 0x6, UR4 ;  /* 0x00000006ff047899 */ /* 0x000fe20008011604 */
[----:B------:R-:W0:Y:S03]  /*0160*/  LDCU UR9, c[0x0][0x398] ;  /* 0x00007300ff0977ac */ /* 0x000e260008000800 */
[----:B------:R-:W-:Y:S01]  /*0170*/  UIADD3 UR4, UPT, UPT, -UR4, URZ, URZ ;  /* 0x000000ff04047290 */ /* 0x000fe2000fffe1ff */
[----:B-1----:R-:W-:-:S05]  /*0180*/  IMAD R9, R0, UR8, R13 ;  /* 0x0000000800097c24 */ /* 0x002fca000f8e020d */
[----:B------:R-:W-:Y:S02]  /*0190*/  LEA R9, R12, R9, 0x6 ;  /* 0x000000090c097211 */ /* 0x000fe400078e30ff */
[C---:B0-----:R-:W-:Y:S02]  /*01a0*/  LEA R7, R10.reuse, R7, 0x18 ;  /* 0x000000070a077211 */ /* 0x041fe400078ec0ff */
[----:B------:R-:W-:-:S03]  /*01b0*/  LEA R10, R10, R8, 0x18 ;  /* 0x000000080a0a7211 */ /* 0x000fc600078ec0ff */
[----:B------:R-:W-:Y:S01]  /*01c0*/  IMAD R8, R0, 0x104, R7 ;  /* 0x0000010400087824 */ /* 0x000fe200078e0207 */
[----:B------:R-:W-:Y:S01]  /*01d0*/  LEA R11, R13, R10, 0x2 ;  /* 0x0000000a0d0b7211 */ /* 0x000fe200078e10ff */
[----:B------:R-:W-:-:S03]  /*01e0*/  IMAD R7, R4, UR5, R13 ;  /* 0x0000000504077c24 */ /* 0x000fc6000f8e020d */
[----:B------:R-:W-:Y:S01]  /*01f0*/  LEA R12, R13, R8, 0x2 ;  /* 0x000000080d0c7211 */ /* 0x000fe200078e10ff */
[----:B---3--:R-:W-:-:S07]  /*0200*/  IMAD R10, R0, 0x104, R11 ;  /* 0x00000104000a7824 */ /* 0x008fce00078e020b */
.L_x_1:
[----:B------:R-:W-:Y:S01]  /*0210*/  ISETP.GE.AND P0, PT, R0, UR10, PT ;  /* 0x0000000a00007c0c */ /* 0x000fe2000bf06270 */
[----:B------:R-:W-:Y:S01]  /*0220*/  HFMA2 R23, -RZ, RZ, 0, 0 ;  /* 0x00000000ff177431 */ /* 0x000fe200000001ff */
[----:B------:R-:W-:Y:S01]  /*0230*/  ISETP.GE.AND P1, PT, R13, UR10, PT ;  /* 0x0000000a0d007c0c */ /* 0x000fe2000bf26270 */
[----:B----4-:R-:W-:Y:S01]  /*0240*/  IMAD.WIDE R14, R7, 0x4, R2 ;  /* 0x00000004070e7825 */ /* 0x010fe200078e0202 */
[----:B--2---:R-:W-:Y:S02]  /*0250*/  ISETP.GE.OR P0, PT, R5, R6, P0 ;  /* 0x000000060500720c */ /* 0x004fe40000706670 */
[----:B------:R-:W-:Y:S02]  /*0260*/  ISETP.GE.OR P1, PT, R4, UR9, P1 ;  /* 0x0000000904007c0c */ /* 0x000fe40008f26670 */
[----:B------:R-:W-:-:S09]  /*0270*/  MOV R19, RZ ;  /* 0x000000ff00137202 */ /* 0x000fd20000000f00 */
[----:B------:R-:W0:Y:S02]  /*0280*/  @!P0 LDC.64 R16, c[0x0][0x388] ;  /* 0x0000e200ff108b82 */ /* 0x000e240000000a00 */
[----:B------:R-:W2:Y:S01]  /*0290*/  @!P1 LDG.E.CONSTANT R19, desc[UR6][R14.64] ;  /* 0x000000060e139981 */ /* 0x000ea2000c1e9900 */
[----:B0-----:R-:W-:-:S05]  /*02a0*/  @!P0 IMAD.WIDE R16, R9, 0x4, R16 ;  /* 0x0000000409108825 */ /* 0x001fca00078e0210 */
[----:B------:R-:W3:Y:S04]  /*02b0*/  @!P0 LDG.E.CONSTANT R23, desc[UR6][R16.64] ;  /* 0x0000000610178981 */ /* 0x000ee8000c1e9900 */
[----:B--2---:R-:W-:Y:S04]  /*02c0*/  STS [R12], R19 ;  /* 0x000000130c007388 */ /* 0x004fe80000000800 */
[----:B---3--:R-:W-:Y:S01]  /*02d0*/  STS [R10], R23 ;  /* 0x000000170a007388 */ /* 0x008fe20000000800 */
[----:B------:R-:W-:Y:S06]  /*02e0*/  BAR.SYNC.DEFER_BLOCKING 0x0 ;  /* 0x0000000000007b1d */ /* 0x000fec0000010000 */
[----:B------:R-:W-:Y:S04]  /*02f0*/  LDS R25, [R8] ;  /* 0x0000000008197984 */ /* 0x000fe80000000800 */
[----:B------:R-:W0:Y:S04]  /*0300*/  LDS R22, [R11] ;  /* 0x000000000b167984 */ /* 0x000e280000000800 */
[----:B------:R-:W-:Y:S04]  /*0310*/  LDS R27, [R8+0x4] ;  /* 0x00000400081b7984 */ /* 0x000fe80000000800 */
[----:B------:R-:W1:Y:S04]  /*0320*/  LDS R28, [R11+0x104] ;  /* 0x000104000b1c7984 */ /* 0x000e680000000800 */
[----:B------:R-:W-:Y:S04]  /*0330*/  LDS R26, [R8+0x8] ;  /* 0x00000800081a7984 */ /* 0x000fe80000000800 */
[----:B------:R-:W2:Y:S04]  /*0340*/  LDS R21, [R11+0x208] ;  /* 0x000208000b157984 */ /* 0x000ea80000000800 */
[----:B------:R-:W-:Y:S04]  /*0350*/  LDS R14, [R8+0xc] ;  /* 0x00000c00080e7984 */ /* 0x000fe80000000800 */
[----:B------:R-:W3:Y:S04]  /*0360*/  LDS R15, [R11+0x30c] ;  /* 0x00030c000b0f7984 */ /* 0x000ee80000000800 */
[----:B------:R-:W-:Y:S04]  /*0370*/  LDS R18, [R8+0x10] ;  /* 0x0000100008127984 */ /* 0x000fe80000000800 */
[----:B------:R-:W4:Y:S04]  /*0380*/  LDS R19, [R11+0x410] ;  /* 0x000410000b137984 */ /* 0x000f280000000800 */
[----:B------:R-:W-:Y:S01]  /*0390*/  LDS R24, [R8+0x14] ;  /* 0x0000140008187984 */ /* 0x000fe20000000800 */
[----:B0-----:R-:W-:-:S03]  /*03a0*/  FFMA R22, R25, R22, R20 ;  /* 0x0000001619167223 */ /* 0x001fc60000000014 */
[----:B------:R-:W-:Y:S04]  /*03b0*/  LDS R23, [R11+0x618] ;  /* 0x000618000b177984 */ /* 0x000fe80000000800 */
[----:B------:R-:W0:Y:S01]  /*03c0*/  LDS R25, [R11+0x514] ;  /* 0x000514000b197984 */ /* 0x000e220000000800 */
[----:B-1----:R-:W-:-:S03]  /*03d0*/  FFMA R27, R27, R28, R22 ;  /* 0x0000001c1b1b7223 */ /* 0x002fc60000000016 */
[----:B------:R-:W-:Y:S04]  /*03e0*/  LDS R20, [R8+0x1c] ;  /* 0x00001c0008147984 */ /* 0x000fe80000000800 */
[----:B------:R-:W1:Y:S01]  /*03f0*/  LDS R22, [R8+0x18] ;  /* 0x0000180008167984 */ /* 0x000e620000000800 */
[----:B--2---:R-:W-:-:S03]  /*0400*/  FFMA R27, R26, R21, R27 ;  /* 0x000000151a1b7223 */ /* 0x004fc6000000001b */
[----:B------:R-:W-:Y:S04]  /*0410*/  LDS R16, [R8+0x20] ;  /* 0x0000200008107984 */ /* 0x000fe80000000800 */
[----:B------:R-:W2:Y:S04]  /*0420*/  LDS R21, [R11+0x71c] ;  /* 0x00071c000b157984 */ /* 0x000ea80000000800 */
[----:B------:R-:W5:Y:S01]  /*0430*/  LDS R17, [R11+0x820] ;  /* 0x000820000b117984 */ /* 0x000f620000000800 */
[----:B---3--:R-:W-:-:S03]  /*0440*/  FFMA R27, R14, R15, R27 ;  /* 0x0000000f0e1b7223 */ /* 0x008fc6000000001b */
[----:B------:R-:W-:Y:S04]  /*0450*/  LDS R14, [R8+0x24] ;  /* 0x00002400080e7984 */ /* 0x000fe80000000800 */
[----:B------:R-:W3:Y:S01]  /*0460*/  LDS R15, [R11+0x924] ;  /* 0x000924000b0f7984 */ /* 0x000ee20000000800 */
[----:B----4-:R-:W-:-:S03]  /*0470*/  FFMA R19, R18, R19, R27 ;  /* 0x0000001312137223 */ /* 0x010fc6000000001b */
[----:B------:R-:W-:Y:S01]  /*0480*/  LDS R18, [R8+0x28] ;  /* 0x0000280008127984 */ /* 0x000fe20000000800 */
[----:B0-----:R-:W-:-:S03]  /*0490*/  FFMA R25, R24, R25, R19 ;  /* 0x0000001918197223 */ /* 0x001fc60000000013 */
[----:B------:R-:W0:Y:S04]  /*04a0*/  LDS R19, [R11+0xa28] ;  /* 0x000a28000b137984 */ /* 0x000e280000000800 */
[----:B------:R-:W-:Y:S01]  /*04b0*/  LDS R24, [R8+0x2c] ;  /* 0x00002c0008187984 */ /* 0x000fe20000000800 */
[----:B-1----:R-:W-:-:S03]  /*04c0*/  FFMA R23, R22, R23, R25 ;  /* 0x0000001716177223 */ /* 0x002fc60000000019 */
[----:B------:R-:W1:Y:S04]  /*04d0*/  LDS R25, [R11+0xb2c] ;  /* 0x000b2c000b197984 */ /* 0x000e680000000800 */
[----:B------:R-:W-:Y:S01]  /*04e0*/  LDS R22, [R8+0x30] ;  /* 0x0000300008167984 */ /* 0x000fe20000000800 */
[----:B--2---:R-:W-:-:S03]  /*04f0*/  FFMA R21, R20, R21, R23 ;  /* 0x0000001514157223 */ /* 0x004fc60000000017 */
[----:B------:R-:W2:Y:S01]  /*0500*/  LDS R23, [R11+0xc30] ;  /* 0x000c30000b177984 */ /* 0x000ea20000000800 */
[----:B-----5:R-:W-:-:S03]  /*0510*/  FFMA R17, R16, R17, R21 ;  /* 0x0000001110117223 */ /* 0x020fc60000000015 */
[----:B------:R-:W-:Y:S04]  /*0520*/  LDS R20, [R8+0x34] ;  /* 0x0000340008147984 */ /* 0x000fe80000000800 */
[----:B------:R-:W4:Y:S01]  /*0530*/  LDS R21, [R11+0xd34] ;  /* 0x000d34000b157984 */ /* 0x000f220000000800 */
[----:B---3--:R-:W-:-:S03]  /*0540*/  FFMA R27, R14, R15, R17 ;  /* 0x0000000f0e1b7223 */ /* 0x008fc60000000011 */
[----:B------:R-:W-:Y:S04]  /*0550*/  LDS R16, [R8+0x38] ;  /* 0x0000380008107984 */ /* 0x000fe80000000800 */
[----:B------:R-:W3:Y:S04]  /*0560*/  LDS R17, [R11+0xe38] ;  /* 0x000e38000b117984 */ /* 0x000ee80000000800 */
[----:B------:R-:W-:Y:S04]  /*0570*/  LDS R14, [R8+0x3c] ;  /* 0x00003c00080e7984 */ /* 0x000fe80000000800 */
[----:B------:R-:W5:Y:S01]  /*0580*/  LDS R15, [R11+0xf3c] ;  /* 0x000f3c000b0f7984 */ /* 0x000f620000000800 */
[----:B0-----:R-:W-:-:S03]  /*0590*/  FFMA R19, R18, R19, R27 ;  /* 0x0000001312137223 */ /* 0x001fc6000000001b */
[----:B------:R-:W-:Y:S01]  /*05a0*/  LDS R18, [R8+0x40] ;  /* 0x0000400008127984 */ /* 0x000fe20000000800 */
[----:B-1----:R-:W-:-:S03]  /*05b0*/  FFMA R25, R24, R25, R19 ;  /* 0x0000001918197223 */ /* 0x002fc60000000013 */
[----:B------:R-:W0:Y:S04]  /*05c0*/  LDS R19, [R11+0x1040] ;  /* 0x001040000b137984 */ /* 0x000e280000000800 */
[----:B------:R-:W-:Y:S01]  /*05d0*/  LDS R24, [R8+0x44] ;  /* 0x0000440008187984 */ /* 0x000fe20000000800 */
[----:B--2---:R-:W-:-:S03]  /*05e0*/  FFMA R23, R22, R23, R25 ;  /* 0x0000001716177223 */ /* 0x004fc60000000019 */
[----:B------:R-:W1:Y:S04]  /*05f0*/  LDS R25, [R11+0x1144] ;  /* 0x001144000b197984 */ /* 0x000e680000000800 */
[----:B------:R-:W-:Y:S01]  /*0600*/  LDS R22, [R8+0x48] ;  /* 0x0000480008167984 */ /* 0x000fe20000000800 */
[----:B----4-:R-:W-:-:S03]  /*0610*/  FFMA R21, R20, R21, R23 ;  /* 0x0000001514157223 */ /* 0x010fc60000000017 */
[----:B------:R-:W2:Y:S04]  /*0620*/  LDS R23, [R11+0x1248] ;  /* 0x001248000b177984 */ /* 0x000ea80000000800 */
[----:B------:R-:W-:Y:S01]  /*0630*/  LDS R20, [R8+0x4c] ;  /* 0x00004c0008147984 */ /* 0x000fe20000000800 */
[----:B---3--:R-:W-:-:S03]  /*0640*/  FFMA R17, R16, R17, R21 ;  /* 0x0000001110117223 */ /* 0x008fc60000000015 */
[----:B------:R-:W3:Y:S04]  /*0650*/  LDS R21, [R11+0x134c] ;  /* 0x00134c000b157984 */ /* 0x000ee80000000800 */
[----:B------:R-:W-:Y:S01]  /*0660*/  LDS R16, [R8+0x50] ;  /* 0x0000500008107984 */ /* 0x000fe20000000800 */
[----:B-----5:R-:W-:-:S03]  /*0670*/  FFMA R27, R14, R15, R17 ;  /* 0x0000000f0e1b7223 */ /* 0x020fc60000000011 */
[----:B------:R-:W4:Y:S04]  /*0680*/  LDS R17, [R11+0x1450] ;  /* 0x001450000b117984 */ /* 0x000f280000000800 */
        /* <DEDUP_REMOVED lines=10> */
[----:B---3--:R-:W-:-:S03]  /*0730*/  FFMA R23, R20, R21, R23 ;  /* 0x0000001514177223 */ /* 0x008fc60000000017 */
[----:B------:R-:W-:Y:S04]  /*0740*/  LDS R20, [R8+0x60] ;  /* 0x0000600008147984 */ /* 0x000fe80000000800 */
[----:B------:R-:W2:Y:S01]  /*0750*/  LDS R21, [R11+0x1860] ;  /* 0x001860000b157984 */ /* 0x000ea20000000800 */
[----:B----4-:R-:W-:-:S03]  /*0760*/  FFMA R23, R16, R17, R23 ;  /* 0x0000001110177223 */ /* 0x010fc60000000017 */
[----:B------:R-:W-:Y:S04]  /*0770*/  LDS R16, [R8+0x64] ;  /* 0x0000640008107984 */ /* 0x000fe80000000800 */
[----:B------:R-:W3:Y:S01]  /*0780*/  LDS R17, [R11+0x1964] ;  /* 0x001964000b117984 */ /* 0x000ee20000000800 */
[----:B-----5:R-:W-:-:S03]  /*0790*/  FFMA R27, R14, R15, R23 ;  /* 0x0000000f0e1b7223 */ /* 0x020fc60000000017 */
[----:B------:R-:W-:Y:S04]  /*07a0*/  LDS R14, [R8+0x68] ;  /* 0x00006800080e7984 */ /* 0x000fe80000000800 */
[----:B------:R-:W4:Y:S04]  /*07b0*/  LDS R15, [R11+0x1a68] ;  /* 0x001a68000b0f7984 */ /* 0x000f280000000800 */
[----:B------:R-:W5:Y:S01]  /*07c0*/  LDS R23, [R11+0x1b6c] ;  /* 0x001b6c000b177984 */ /* 0x000f620000000800 */
[----:B0-----:R-:W-:-:S03]  /*07d0*/  FFMA R19, R18, R19, R27 ;  /* 0x0000001312137223 */ /* 0x001fc6000000001b */
[----:B------:R-:W-:Y:S01]  /*07e0*/  LDS R18, [R8+0x70] ;  /* 0x0000700008127984 */ /* 0x000fe20000000800 */
[----:B-1----:R-:W-:-:S03]  /*07f0*/  FFMA R25, R24, R25, R19 ;  /* 0x0000001918197223 */ /* 0x002fc60000000013 */
[----:B------:R-:W0:Y:S04]  /*0800*/  LDS R19, [R11+0x1c70] ;  /* 0x001c70000b137984 */ /* 0x000e280000000800 */
[----:B------:R-:W-:Y:S01]  /*0810*/  LDS R24, [R8+0x80] ;  /* 0x0000800008187984 */ /* 0x000fe20000000800 */
[----:B--2---:R-:W-:-:S03]  /*0820*/  FFMA R25, R20, R21, R25 ;  /* 0x0000001514197223 */ /* 0x004fc60000000019 */
[----:B------:R-:W-:Y:S04]  /*0830*/  LDS R20, [R8+0x74] ;  /* 0x0000740008147984 */ /* 0x000fe80000000800 */
[----:B------:R-:W1:Y:S01]  /*0840*/  LDS R21, [R11+0x1d74] ;  /* 0x001d74000b157984 */ /* 0x000e620000000800 */
[----:B---3--:R-:W-:-:S03]  /*0850*/  FFMA R25, R16, R17, R25 ;  /* 0x0000001110197223 */ /* 0x008fc60000000019 */
[----:B------:R-:W-:Y:S04]  /*0860*/  LDS R16, [R8+0x78] ;  /* 0x0000780008107984 */ /* 0x000fe80000000800 */
[----:B------:R-:W2:Y:S01]  /*0870*/  LDS R17, [R11+0x1e78] ;  /* 0x001e78000b117984 */ /* 0x000ea20000000800 */
[----:B----4-:R-:W-:-:S03]  /*0880*/  FFMA R25, R14, R15, R25 ;  /* 0x0000000f0e197223 */ /* 0x010fc60000000019 */
[----:B------:R-:W-:Y:S04]  /*0890*/  LDS R14, [R8+0x7c] ;  /* 0x00007c00080e7984 */ /* 0x000fe80000000800 */
[----:B------:R-:W3:Y:S01]  /*08a0*/  LDS R15, [R11+0x1f7c] ;  /* 0x001f7c000b0f7984 */ /* 0x000ee20000000800 */
        /* <DEDUP_REMOVED lines=13> */
[----:B------:R-:W-:Y:S01]  /*0980*/  LDS R14, [R8+0x90] ;  /* 0x00009000080e7984 */ /* 0x000fe20000000800 */
[----:B----4-:R-:W-:-:S03]  /*0990*/  FFMA R24, R24, R25, R21 ;  /* 0x0000001918187223 */ /* 0x010fc60000000015 */
[----:B------:R-:W2:Y:S04]  /*09a0*/  LDS R15, [R11+0x2490] ;  /* 0x002490000b0f7984 */ /* 0x000ea80000000800 */
[----:B------:R-:W3:Y:S01]  /*09b0*/  LDS R21, [R11+0x2594] ;  /* 0x002594000b157984 */ /* 0x000ee20000000800 */
[----:B-----5:R-:W-:-:S03]  /*09c0*/  FFMA R27, R23, R22, R24 ;  /* 0x00000016171b7223 */ /* 0x020fc60000000018 */
[----:B------:R-:W-:Y:S04]  /*09d0*/  LDS R24, [R8+0x98] ;  /* 0x0000980008187984 */ /* 0x000fe80000000800 */
[----:B------:R-:W4:Y:S04]  /*09e0*/  LDS R25, [R11+0x2698] ;  /* 0x002698000b197984 */ /* 0x000f280000000800 */
[----:B------:R-:W-:Y:S04]  /*09f0*/  LDS R22, [R8+0x9c] ;  /* 0x00009c0008167984 */ /* 0x000fe80000000800 */
[----:B------:R-:W5:Y:S01]  /*0a00*/  LDS R23, [R11+0x279c] ;  /* 0x00279c000b177984 */ /* 0x000f620000000800 */
[----:B0-----:R-:W-:-:S03]  /*0a10*/  FFMA R19, R18, R19, R27 ;  /* 0x0000001312137223 */ /* 0x001fc6000000001b */
[----:B------:R-:W-:Y:S01]  /*0a20*/  LDS R18, [R8+0xa8] ;  /* 0x0000a80008127984 */ /* 0x000fe20000000800 */
[----:B-1----:R-:W-:-:S03]  /*0a30*/  FFMA R19, R16, R17, R19 ;  /* 0x0000001110137223 */ /* 0x002fc60000000013 */
[----:B------:R-:W-:Y:S04]  /*0a40*/  LDS R16, [R8+0xa0] ;  /* 0x0000a00008107984 */ /* 0x000fe80000000800 */
[----:B------:R-:W0:Y:S01]  /*0a50*/  LDS R17, [R11+0x28a0] ;  /* 0x0028a0000b117984 */ /* 0x000e220000000800 */
[----:B--2---:R-:W-:-:S03]  /*0a60*/  FFMA R19, R14, R15, R19 ;  /* 0x0000000f0e137223 */ /* 0x004fc60000000013 */
[----:B------:R-:W-:Y:S01]  /*0a70*/  LDS R14, [R8+0xa4] ;  /* 0x0000a400080e7984 */ /* 0x000fe20000000800 */
[----:B---3--:R-:W-:-:S03]  /*0a80*/  FFMA R21, R20, R21, R19 ;  /* 0x0000001514157223 */ /* 0x008fc60000000013 */
[----:B------:R-:W1:Y:S04]  /*0a90*/  LDS R15, [R11+0x29a4] ;  /* 0x0029a4000b0f7984 */ /* 0x000e680000000800 */
[----:B------:R-:W2:Y:S01]  /*0aa0*/  LDS R19, [R11+0x2aa8] ;  /* 0x002aa8000b137984 */ /* 0x000ea20000000800 */
[----:B----4-:R-:W-:-:S03]  /*0ab0*/  FFMA R25, R24, R25, R21 ;  /* 0x0000001918197223 */ /* 0x010fc60000000015 */
[----:B------:R-:W-:Y:S04]  /*0ac0*/  LDS R20, [R8+0xac] ;  /* 0x0000ac0008147984 */ /* 0x000fe80000000800 */
        /* <DEDUP_REMOVED lines=9> */
[----:B------:R-:W-:Y:S01]  /*0b60*/  LDS R14, [R8+0xb8] ;  /* 0x0000b800080e7984 */ /* 0x000fe20000000800 */
[----:B--2---:R-:W-:-:S03]  /*0b70*/  FFMA R19, R18, R19, R17 ;  /* 0x0000001312137223 */ /* 0x004fc60000000011 */
[----:B------:R-:W0:Y:S04]  /*0b80*/  LDS R15, [R11+0x2eb8] ;  /* 0x002eb8000b0f7984 */ /* 0x000e280000000800 */
        /* <DEDUP_REMOVED lines=21> */
[----:B------:R-:W2:Y:S04]  /*0ce0*/  LDS R19, [R11+0x36d8] ;  /* 0x0036d8000b137984 */ /* 0x000ea80000000800 */
[----:B------:R-:W-:Y:S01]  /*0cf0*/  LDS R20, [R8+0xdc] ;  /* 0x0000dc0008147984 */ /* 0x000fe20000000800 */
[----:B----4-:R-:W-:-:S03]  /*0d00*/  FFMA R25, R24, R25, R21 ;  /* 0x0000001918197223 */ /* 0x010fc60000000015 */
        /* <DEDUP_REMOVED lines=24> */
[----:B0-----:R-:W-:Y:S01]  /*0e90*/  FFMA R15, R14, R15, R27 ;  /* 0x0000000f0e0f7223 */ /* 0x001fe2000000001b */
[----:B------:R-:W-:-:S03]  /*0ea0*/  UIADD3 UR4, UPT, UPT, UR4, 0x1, URZ ;  /* 0x0000000104047890 */ /* 0x000fc6000fffe0ff */
[----:B-1----:R-:W-:Y:S01]  /*0eb0*/  FFMA R15, R16, R17, R15 ;  /* 0x00000011100f7223 */ /* 0x002fe2000000000f */
[----:B------:R-:W-:-:S03]  /*0ec0*/  UISETP.NE.AND UP0, UPT, UR4, URZ, UPT ;  /* 0x000000ff0400728c */ /* 0x000fc6000bf05270 */
[----:B--2---:R-:W-:-:S04]  /*0ed0*/  FFMA R15, R18, R19, R15 ;  /* 0x00000013120f7223 */ /* 0x004fc8000000000f */
[----:B---3--:R-:W-:Y:S01]  /*0ee0*/  FFMA R15, R20, R21, R15 ;  /* 0x00000015140f7223 */ /* 0x008fe2000000000f */
[----:B------:R-:W-:Y:S02]  /*0ef0*/  IADD3 R0, PT, PT, R0, 0x40, RZ ;  /* 0x0000004000007810 */ /* 0x000fe40007ffe0ff */
[----:B------:R-:W-:Y:S01]  /*0f00*/  IADD3 R7, PT, PT, R7, 0x40, RZ ;  /* 0x0000004007077810 */ /* 0x000fe20007ffe0ff */
[----:B----4-:R-:W-:Y:S01]  /*0f10*/  FFMA R15, R24, R25, R15 ;  /* 0x00000019180f7223 */ /* 0x010fe2000000000f */
[----:B------:R-:W-:Y:S02]  /*0f20*/  IADD3 R13, PT, PT, R13, 0x40, RZ ;  /* 0x000000400d0d7810 */ /* 0x000fe40007ffe0ff */
[----:B------:R-:W-:Y:S01]  /*0f30*/  LEA R9, R6, R9, 0x6 ;  /* 0x0000000906097211 */ /* 0x000fe200078e30ff */
[----:B-----5:R-:W-:Y:S01]  /*0f40*/  FFMA R20, R22, R23, R15 ;  /* 0x0000001716147223 */ /* 0x020fe2000000000f */
[----:B------:R-:W-:Y:S06]  /*0f50*/  BAR.SYNC.DEFER_BLOCKING 0x0 ;  /* 0x0000000000007b1d */ /* 0x000fec0000010000 */
[----:B------:R-:W-:Y:S05]  /*0f60*/  BRA.U UP0, `(.L_x_1) ;  /* 0xfffffff100a87547 */ /* 0x000fea000b83ffff */
.L_x_0:
[----:B------:R-:W0:Y:S02]  /*0f70*/  LDCU.64 UR4, c[0x0][0x398] ;  /* 0x00007300ff0477ac */ /* 0x000e240008000a00 */
[----:B0-----:R-:W-:-:S04]  /*0f80*/  ISETP.GE.AND P0, PT, R5, UR5, PT ;  /* 0x0000000505007c0c */ /* 0x001fc8000bf06270 */
[----:B------:R-:W-:-:S13]  /*0f90*/  ISETP.GE.OR P0, PT, R4, UR4, P0 ;  /* 0x0000000404007c0c */ /* 0x000fda0008706670 */
[----:B------:R-:W-:Y:S05]  /*0fa0*/  @P0 EXIT ;  /* 0x000000000000094d */ /* 0x000fea0003800000 */
[----:B------:R-:W0:Y:S01]  /*0fb0*/  LDC.64 R2, c[0x0][0x390] ;  /* 0x0000e400ff027b82 */ /* 0x000e220000000a00 */
[----:B------:R-:W-:-:S04]  /*0fc0*/  IMAD R5, R4, UR5, R5 ;  /* 0x0000000504057c24 */ /* 0x000fc8000f8e0205 */
[----:B0-----:R-:W-:-:S05]  /*0fd0*/  IMAD.WIDE R2, R5, 0x4, R2 ;  /* 0x0000000405027825 */ /* 0x001fca00078e0202 */
[----:B------:R-:W-:Y:S01]  /*0fe0*/  STG.E desc[UR6][R2.64], R20 ;  /* 0x0000001402007986 */ /* 0x000fe2000c101906 */
[----:B------:R-:W-:Y:S05]  /*0ff0*/  EXIT ;  /* 0x000000000000794d */ /* 0x000fea0003800000 */
.L_x_2:
[----:B------:R-:W-:-:S00]  /*1000*/  BRA `(.L_x_2) ;  /* 0xfffffffc00fc7947 */ /* 0x000fc0000383ffff */
[----:B------:R-:W-:-:S00]  /*1010*/  NOP ;  /* 0x0000000000007918 */ /* 0x000fc00000000000 */
        /* <DEDUP_REMOVED lines=14> */
.L_x_30:


//--------------------- .text._Z28matrixMultiplyMixedPrecisionILi64EEvPKfS1_Pfiii --------------------------
	.section	.text._Z28matrixMultiplyMixedPrecisionILi64EEvPKfS1_Pfiii,"ax",@progbits
	.align	128
        .global         _Z28matrixMultiplyMixedPrecisionILi64EEvPKfS1_Pfiii
        .type           _Z28matrixMultiplyMixedPrecisionILi64EEvPKfS1_Pfiii,@function
        .size           _Z28matrixMultiplyMixedPrecisionILi64EEvPKfS1_Pfiii,(.L_x_31 - _Z28matrixMultiplyMixedPrecisionILi64EEvPKfS1_Pfiii)
        .other          _Z28matrixMultiplyMixedPrecisionILi64EEvPKfS1_Pfiii,@"STO_CUDA_ENTRY STV_DEFAULT"
_Z28matrixMultiplyMixedPrecisionILi64EEvPKfS1_Pfiii:
.text._Z28matrixMultiplyMixedPrecisionILi64EEvPKfS1_Pfiii:
[----:B------:R-:W-:Y:S01]  /*0000*/  LDC R1, c[0x0][0x37c] ;  /* 0x0000df00ff017b82 */ /* 0x000fe20000000800 */
[----:B------:R-:W0:Y:S01]  /*0010*/  S2R R0, SR_CTAID.Y ;  /* 0x0000000000007919 */ /* 0x000e220000002600 */
[----:B------:R-:W1:Y:S01]  /*0020*/  LDCU UR5, c[0x0][0x3a0] ;  /* 0x00007400ff0577ac */ /* 0x000e620008000800 */
[----:B------:R-:W-:Y:S01]  /*0030*/  IMAD.MOV.U32 R21, RZ, RZ, RZ ;  /* 0x000000ffff157224 */ /* 0x000fe200078e00ff */
[----:B------:R-:W0:Y:S01]  /*0040*/  S2R R2, SR_TID.Y ;  /* 0x0000000000027919 */ /* 0x000e220000002200 */
[----:B------:R-:W2:Y:S01]  /*0050*/  LDCU.64 UR6, c[0x0][0x358] ;  /* 0x00006b00ff0677ac */ /* 0x000ea20008000a00 */
[----:B------:R-:W3:Y:S01]  /*0060*/  S2R R10, SR_CTAID.X ;  /* 0x00000000000a7919 */ /* 0x000ee20000002500 */
[----:B------:R-:W3:Y:S01]  /*0070*/  S2R R9, SR_TID.X ;  /* 0x0000000000097919 */ /* 0x000ee20000002100 */
[----:B-1----:R-:W-:Y:S01]  /*0080*/  UISETP.GE.AND UP0, UPT, UR5, 0x1, UPT ;  /* 0x000000010500788c */ /* 0x002fe2000bf06270 */
[----:B0-----:R-:W-:Y:S01]  /*0090*/  LEA R0, R0, R2, 0x6 ;  /* 0x0000000200007211 */ /* 0x001fe200078e30ff */
[----:B---3--:R-:W-:-:S07]  /*00a0*/  IMAD R3, R10, 0x40, R9 ;  /* 0x000000400a037824 */ /* 0x008fce00078e0209 */
[----:B--2---:R-:W-:Y:S05]  /*00b0*/  BRA.U !UP0, `(.L_x_3) ;  /* 0x0000001508b07547 */ /* 0x004fea000b800000 */
[----:B------:R-:W0:Y:S01]  /*00c0*/  S2R R8, SR_CgaCtaId ;  /* 0x0000000000087919 */ /* 0x000e220000008800 */
[----:B------:R-:W1:Y:S01]  /*00d0*/  LDCU UR8, c[0x0][0x39c] ;  /* 0x00007380ff0877ac */ /* 0x000e620008000800 */
[----:B------:R-:W2:Y:S01]  /*00e0*/  LDC R4, c[0x0][0x39c] ;  /* 0x0000e700ff047b82 */ /* 0x000ea20000000800 */
[----:B------:R-:W-:Y:S02]  /*00f0*/  MOV R5, 0x400 ;  /* 0x0000040000057802 */ /* 0x000fe40000000f00 */
[----:B------:R-:W-:Y:S01]  /*0100*/  CS2R R20, SRZ ;  /* 0x0000000000147805 */ /* 0x000fe2000001ff00 */
[----:B------:R-:W-:Y:S01]  /*0110*/  UIADD3 UR4, UPT, UPT, UR5, 0x3f, URZ ;  /* 0x0000003f05047890 */ /* 0x000fe2000fffe0ff */
[----:B------:R-:W-:Y:S01]  /*0120*/  IADD3 R6, PT, PT, R5, 0x4100, RZ ;  /* 0x0000410005067810 */ /* 0x000fe20007ffe0ff */
[----:B------:R-:W3:Y:S02]  /*0130*/  LDCU UR10, c[0x0][0x3a0] ;  /* 0x00007400ff0a77ac */ /* 0x000ee40008000800 */
[----:B------:R-:W-:Y:S01]  /*0140*/  USHF.R.U32.HI UR4, URZ, 0x6, UR4 ;  /* 0x00000006ff047899 */ /* 0x000fe20008011604 */
[----:B------:R-:W4:Y:S03]  /*0150*/  LDCU UR9, c[0x0][0x398] ;  /* 0x00007300ff0977ac */ /* 0x000f260008000800 */
[----:B------:R-:W-:Y:S01]  /*0160*/  UIADD3 UR4, UPT, UPT, -UR4, URZ, URZ ;  /* 0x000000ff04047290 */ /* 0x000fe2000fffe1ff */
[----:B-1----:R-:W-:-:S05]  /*0170*/  IMAD R11, R2, UR8, R9 ;  /* 0x00000008020b7c24 */ /* 0x002fca000f8e0209 */
[----:B------:R-:W-:Y:S02]  /*0180*/  LEA R11, R10, R11, 0x6 ;  /* 0x0000000b0a0b7211 */ /* 0x000fe400078e30ff */
[C---:B0-----:R-:W-:Y:S02]  /*0190*/  LEA R5, R8.reuse, R5, 0x18 ;  /* 0x0000000508057211 */ /* 0x041fe400078ec0ff */
[----:B------:R-:W-:-:S03]  /*01a0*/  LEA R8, R8, R6, 0x18 ;  /* 0x0000000608087211 */ /* 0x000fc600078ec0ff */
[----:B------:R-:W-:Y:S02]  /*01b0*/  IMAD R6, R2, 0x104, R5 ;  /* 0x0000010402067824 */ /* 0x000fe400078e0205 */
[C---:B------:R-:W-:Y:S02]  /*01c0*/  IMAD R7, R9.reuse, 0x4, R8 ;  /* 0x0000000409077824 */ /* 0x040fe400078e0208 */
[----:B------:R-:W-:Y:S02]  /*01d0*/  IMAD R5, R0, UR5, R9 ;  /* 0x0000000500057c24 */ /* 0x000fe4000f8e0209 */
[----:B------:R-:W-:Y:S02]  /*01e0*/  IMAD R10, R9, 0x4, R6 ;  /* 0x00000004090a7824 */ /* 0x000fe400078e0206 */
[----:B---34-:R-:W-:-:S07]  /*01f0*/  IMAD R8, R2, 0x104, R7 ;  /* 0x0000010402087824 */ /* 0x018fce00078e0207 */
.L_x_4:
[----:B------:R-:W-:Y:S01]  /*0200*/  ISETP.GE.AND P1, PT, R9, UR10, PT ;  /* 0x0000000a09007c0c */ /* 0x000fe2000bf26270 */
[----:B------:R-:W-:Y:S01]  /*0210*/  HFMA2 R19, -RZ, RZ, 0, 0 ;  /* 0x00000000ff137431 */ /* 0x000fe200000001ff */
[----:B--2---:R-:W-:Y:S01]  /*0220*/  ISETP.GE.AND P0, PT, R3, R4, PT ;  /* 0x000000040300720c */ /* 0x004fe20003f06270 */
[----:B------:R-:W-:Y:S01]  /*0230*/  IMAD.MOV.U32 R25, RZ, RZ, RZ ;  /* 0x000000ffff197224 */ /* 0x000fe200078e00ff */
[----:B------:R-:W-:Y:S02]  /*0240*/  ISETP.GE.OR P1, PT, R0, UR9, P1 ;  /* 0x0000000900007c0c */ /* 0x000fe40008f26670 */
[----:B------:R-:W-:-:S11]  /*0250*/  ISETP.GE.OR P0, PT, R2, UR10, P0 ;  /* 0x0000000a02007c0c */ /* 0x000fd60008706670 */
[----:B------:R-:W0:Y:S08]  /*0260*/  @!P1 LDC.64 R14, c[0x0][0x380] ;  /* 0x0000e000ff0e9b82 */ /* 0x000e300000000a00 */
[----:B------:R-:W1:Y:S01]  /*0270*/  @!P0 LDC.64 R12, c[0x0][0x388] ;  /* 0x0000e200ff0c8b82 */ /* 0x000e620000000a00 */
[----:B0-----:R-:W-:-:S05]  /*0280*/  @!P1 IMAD.WIDE.U32 R14, R5, 0x4, R14 ;  /* 0x00000004050e9825 */ /* 0x001fca00078e000e */
[----:B------:R-:W2:Y:S01]  /*0290*/  @!P1 LDG.E.CONSTANT R19, desc[UR6][R14.64] ;  /* 0x000000060e139981 */ /* 0x000ea2000c1e9900 */
[----:B-1----:R-:W-:-:S05]  /*02a0*/  @!P0 IMAD.WIDE R12, R11, 0x4, R12 ;  /* 0x000000040b0c8825 */ /* 0x002fca00078e020c */
[----:B------:R-:W3:Y:S04]  /*02b0*/  @!P0 LDG.E.CONSTANT R25, desc[UR6][R12.64] ;  /* 0x000000060c198981 */ /* 0x000ee8000c1e9900 */
[----:B--2---:R-:W-:Y:S04]  /*02c0*/  STS [R10], R19 ;  /* 0x000000130a007388 */ /* 0x004fe80000000800 */
[----:B---3--:R-:W-:Y:S01]  /*02d0*/  STS [R8], R25 ;  /* 0x0000001908007388 */ /* 0x008fe20000000800 */
[----:B------:R-:W-:Y:S06]  /*02e0*/  BAR.SYNC.DEFER_BLOCKING 0x0 ;  /* 0x0000000000007b1d */ /* 0x000fec0000010000 */
[----:B------:R-:W0:Y:S04]  /*02f0*/  LDS R26, [R6] ;  /* 0x00000000061a7984 */ /* 0x000e280000000800 */
[----:B------:R-:W1:Y:S04]  /*0300*/  LDS R22, [R7] ;  /* 0x0000000007167984 */ /* 0x000e680000000800 */
[----:B------:R-:W2:Y:S04]  /*0310*/  LDS R27, [R6+0x4] ;  /* 0x00000400061b7984 */ /* 0x000ea80000000800 */
[----:B------:R-:W3:Y:S04]  /*0320*/  LDS R18, [R7+0x104] ;  /* 0x0001040007127984 */ /* 0x000ee80000000800 */
[----:B------:R-:W4:Y:S04]  /*0330*/  LDS R24, [R6+0x8] ;  /* 0x0000080006187984 */ /* 0x000f280000000800 */
[----:B------:R-:W5:Y:S04]  /*0340*/  LDS R28, [R7+0x208] ;  /* 0x00020800071c7984 */ /* 0x000f680000000800 */
[----:B------:R-:W5:Y:S04]  /*0350*/  LDS R23, [R6+0xc] ;  /* 0x00000c0006177984 */ /* 0x000f680000000800 */
[----:B------:R-:W5:Y:S04]  /*0360*/  LDS R29, [R7+0x30c] ;  /* 0x00030c00071d7984 */ /* 0x000f680000000800 */
[----:B------:R-:W-:Y:S01]  /*0370*/  LDS R25, [R7+0x618] ;  /* 0x0006180007197984 */ /* 0x000fe20000000800 */
[----:B0-----:R0:W-:Y:S08]  /*0380*/  F2F.F64.F32 R14, R26 ;  /* 0x0000001a000e7310 */ /* 0x0011f00000201800 */
[----:B-1----:R1:W4:Y:S01]  /*0390*/  F2F.F64.F32 R16, R22 ;  /* 0x0000001600107310 */ /* 0x0023220000201800 */
[----:B0-----:R-:W-:Y:S04]  /*03a0*/  LDS R26, [R7+0x514] ;  /* 0x00051400071a7984 */ /* 0x001fe80000000800 */
[----:B-1----:R-:W0:Y:S03]  /*03b0*/  LDS R22, [R6+0x10] ;  /* 0x0000100006167984 */ /* 0x002e260000000800 */
[----:B--2---:R1:W-:Y:S08]  /*03c0*/  F2F.F64.F32 R12, R27 ;  /* 0x0000001b000c7310 */ /* 0x0043f00000201800 */
[----:B---3--:R-:W2:Y:S01]  /*03d0*/  F2F.F64.F32 R18, R18 ;  /* 0x0000001200127310 */ /* 0x008ea20000201800 */
[----:B----4-:R-:W-:Y:S01]  /*03e0*/  DFMA.RM R16, R14, R16, R20 ;  /* 0x000000100e10722b */ /* 0x010fe20000004014 */
[----:B-1----:R-:W1:Y:S06]  /*03f0*/  LDS R27, [R7+0x410] ;  /* 0x00041000071b7984 */ /* 0x002e6c0000000800 */
[----:B------:R3:W-:Y:S02]  /*0400*/  F2F.F64.F32 R14, R24 ;  /* 0x00000018000e7310 */ /* 0x0007e40000201800 */
[----:B---3--:R-:W3:Y:S01]  /*0410*/  LDS R24, [R6+0x14] ;  /* 0x0000140006187984 */ /* 0x008ee20000000800 */
[----:B--2---:R-:W-:-:S05]  /*0420*/  DFMA.RM R18, R12, R18, R16 ;  /* 0x000000120c12722b */ /* 0x004fca0000004010 */
[----:B-----5:R2:W4:Y:S08]  /*0430*/  F2F.F64.F32 R16, R28 ;  /* 0x0000001c00107310 */ /* 0x0205300000201800 */
[----:B------:R5:W-:Y:S01]  /*0440*/  F2F.F64.F32 R12, R23 ;  /* 0x00000017000c7310 */ /* 0x000be20000201800 */
[----:B--2---:R-:W-:Y:S04]  /*0450*/  LDS R28, [R7+0x71c] ;  /* 0x00071c00071c7984 */ /* 0x004fe80000000800 */
[----:B-----5:R-:W2:Y:S03]  /*0460*/  LDS R23, [R6+0x18] ;  /* 0x0000180006177984 */ /* 0x020ea60000000800 */
[----:B------:R5:W1:Y:S01]  /*0470*/  F2F.F64.F32 R20, R29 ;  /* 0x0000001d00147310 */ /* 0x000a620000201800 */
[----:B----4-:R-:W-:-:S07]  /*0480*/  DFMA.RM R16, R14, R16, R18 ;  /* 0x000000100e10722b */ /* 0x010fce0000004012 */
[----:B0-----:R0:W-:Y:S01]  /*0490*/  F2F.F64.F32 R14, R22 ;  /* 0x00000016000e7310 */ /* 0x0011e20000201800 */
[----:B-----5:R-:W-:Y:S04]  /*04a0*/  LDS R29, [R7+0x820] ;  /* 0x00082000071d7984 */ /* 0x020fe80000000800 */
[----:B0-----:R-:W0:Y:S01]  /*04b0*/  LDS R22, [R6+0x1c] ;  /* 0x00001c0006167984 */ /* 0x001e220000000800 */
[----:B-1----:R-:W-:Y:S02]  /*04c0*/  DFMA.RM R20, R12, R20, R16 ;  /* 0x000000140c14722b */ /* 0x002fe40000004010 */
[----:B------:R1:W4:Y:S08]  /*04d0*/  F2F.F64.F32 R16, R27 ;  /* 0x0000001b00107310 */ /* 0x0003300000201800 */
[----:B---3--:R3:W-:Y:S01]  /*04e0*/  F2F.F64.F32 R12, R24 ;  /* 0x00000018000c7310 */ /* 0x0087e20000201800 */
[----:B-1----:R-:W-:Y:S04]  /*04f0*/  LDS R27, [R7+0x924] ;  /* 0x00092400071b7984 */ /* 0x002fe80000000800 */
[----:B---3--:R-:W1:Y:S03]  /*0500*/  LDS R24, [R6+0x20] ;  /* 0x0000200006187984 */ /* 0x008e660000000800 */
[----:B------:R3:W5:Y:S01]  /*0510*/  F2F.F64.F32 R18, R26 ;  /* 0x0000001a00127310 */ /* 0x0007620000201800 */
[----:B----4-:R-:W-:-:S07]  /*0520*/  DFMA.RM R16, R14, R16, R20 ;  /* 0x000000100e10722b */ /* 0x010fce0000004014 */
[----:B--2---:R2:W-:Y:S01]  /*0530*/  F2F.F64.F32 R14, R23 ;  /* 0x00000017000e7310 */ /* 0x0045e20000201800 */
[----:B---3--:R-:W-:Y:S04]  /*0540*/  LDS R26, [R7+0xa28] ;  /* 0x000a2800071a7984 */ /* 0x008fe80000000800 */
[----:B--2---:R-:W2:Y:S01]  /*0550*/  LDS R23, [R6+0x24] ;  /* 0x0000240006177984 */ /* 0x004ea20000000800 */
[----:B-----5:R-:W-:Y:S02]  /*0560*/  DFMA.RM R18, R12, R18, R16 ;  /* 0x000000120c12722b */ /* 0x020fe40000004010 */
[----:B------:R3:W4:Y:S08]  /*0570*/  F2F.F64.F32 R16, R25 ;  /* 0x0000001900107310 */ /* 0x0007300000201800 */
[----:B0-----:R0:W-:Y:S01]  /*0580*/  F2F.F64.F32 R12, R22 ;  /* 0x00000016000c7310 */ /* 0x0011e20000201800 */
[----:B---3--:R-:W-:Y:S04]  /*0590*/  LDS R25, [R7+0xb2c] ;  /* 0x000b2c0007197984 */ /* 0x008fe80000000800 */
[----:B0-----:R-:W0:Y:S03]  /*05a0*/  LDS R22, [R6+0x28] ;  /* 0x0000280006167984 */ /* 0x001e260000000800 */
[----:B------:R3:W5:Y:S01]  /*05b0*/  F2F.F64.F32 R20, R28 ;  /* 0x0000001c00147310 */ /* 0x0007620000201800 */
[----:B----4-:R-:W-:-:S07]  /*05c0*/  DFMA.RM R16, R14, R16, R18 ;  /* 0x000000100e10722b */ /* 0x010fce0000004012 */
[----:B-1----:R1:W-:Y:S01]  /*05d0*/  F2F.F64.F32 R14, R24 ;  /* 0x00000018000e7310 */ /* 0x0023e20000201800 */
[----:B---3--:R-:W-:Y:S04]  /*05e0*/  LDS R28, [R7+0xc30] ;  /* 0x000c3000071c7984 */ /* 0x008fe80000000800 */
[----:B-1----:R-:W1:Y:S01]  /*05f0*/  LDS R24, [R6+0x2c] ;  /* 0x00002c0006187984 */ /* 0x002e620000000800 */
[----:B-----5:R-:W-:Y:S02]  /*0600*/  DFMA.RM R20, R12, R20, R16 ;  /* 0x000000140c14722b */ /* 0x020fe40000004010 */
[----:B------:R3:W4:Y:S08]  /*0610*/  F2F.F64.F32 R16, R29 ;  /* 0x0000001d00107310 */ /* 0x0007300000201800 */
[----:B--2---:R2:W-:Y:S01]  /*0620*/  F2F.F64.F32 R12, R23 ;  /* 0x00000017000c7310 */ /* 0x0045e20000201800 */
[----:B---3--:R-:W-:Y:S04]  /*0630*/  LDS R29, [R7+0xd34] ;  /* 0x000d3400071d7984 */ /* 0x008fe80000000800 */
[----:B--2---:R-:W2:Y:S03]  /*0640*/  LDS R23, [R6+0x30] ;  /* 0x0000300006177984 */ /* 0x004ea60000000800 */
[----:B------:R3:W5:Y:S01]  /*0650*/  F2F.F64.F32 R18, R27 ;  /* 0x0000001b00127310 */ /* 0x0007620000201800 */
[----:B----4-:R-:W-:-:S07]  /*0660*/  DFMA.RM R16, R14, R16, R20 ;  /* 0x000000100e10722b */ /* 0x010fce0000004014 */
[----:B0-----:R0:W-:Y:S01]  /*0670*/  F2F.F64.F32 R14, R22 ;  /* 0x00000016000e7310 */ /* 0x0011e20000201800 */
[----:B---3--:R-:W-:Y:S04]  /*0680*/  LDS R27, [R7+0xe38] ;  /* 0x000e3800071b7984 */ /* 0x008fe80000000800 */
[----:B0-----:R-:W0:Y:S01]  /*0690*/  LDS R22, [R6+0x34] ;  /* 0x0000340006167984 */ /* 0x001e220000000800 */
[----:B-----5:R-:W-:Y:S02]  /*06a0*/  DFMA.RM R18, R12, R18, R16 ;  /* 0x000000120c12722b */ /* 0x020fe40000004010 */
[----:B------:R3:W4:Y:S08]  /*06b0*/  F2F.F64.F32 R16, R26 ;  /* 0x0000001a00107310 */ /* 0x0007300000201800 */
[----:B-1----:R1:W-:Y:S01]  /*06c0*/  F2F.F64.F32 R12, R24 ;  /* 0x00000018000c7310 */ /* 0x0023e20000201800 */
[----:B---3--:R-:W-:Y:S04]  /*06d0*/  LDS R26, [R7+0xf3c] ;  /* 0x000f3c00071a7984 */ /* 0x008fe80000000800 */
[----:B-1----:R-:W1:Y:S03]  /*06e0*/  LDS R24, [R6+0x38] ;  /* 0x0000380006187984 */ /* 0x002e660000000800 */
        /* <DEDUP_REMOVED lines=108> */
[----:B---3--:R-:W-:Y:S07]  /*0db0*/  LDS R28, [R7+0x2594] ;  /* 0x00259400071c7984 */ /* 0x008fee0000000800 */
[----:B------:R3:W5:Y:S01]  /*0dc0*/  F2F.F64.F32 R18, R29 ;  /* 0x0000001d00127310 */ /* 0x0007620000201800 */
[----:B--2---:R-:W2:Y:S01]  /*0dd0*/  LDS R23, [R6+0x90] ;  /* 0x0000900006177984 */ /* 0x004ea20000000800 */
[----:B----4-:R-:W-:-:S06]  /*0de0*/  DFMA.RM R16, R14, R16, R20 ;  /* 0x000000100e10722b */ /* 0x010fcc0000004014 */
[----:B0-----:R0:W-:Y:S01]  /*0df0*/  F2F.F64.F32 R14, R22 ;  /* 0x00000016000e7310 */ /* 0x0011e20000201800 */
[----:B---3--:R-:W-:Y:S04]  /*0e00*/  LDS R29, [R7+0x2698] ;  /* 0x00269800071d7984 */ /* 0x008fe80000000800 */
[----:B0-----:R-:W0:Y:S01]  /*0e10*/  LDS R22, [R6+0x94] ;  /* 0x0000940006167984 */ /* 0x001e220000000800 */
[----:B-----5:R-:W-:Y:S02]  /*0e20*/  DFMA.RM R18, R12, R18, R16 ;  /* 0x000000120c12722b */ /* 0x020fe40000004010 */
[----:B------:R3:W4:Y:S08]  /*0e30*/  F2F.F64.F32 R16, R27 ;  /* 0x0000001b00107310 */ /* 0x0007300000201800 */
[----:B-1----:R1:W-:Y:S01]  /*0e40*/  F2F.F64.F32 R12, R24 ;  /* 0x00000018000c7310 */ /* 0x0023e20000201800 */
[----:B---3--:R-:W-:Y:S07]  /*0e50*/  LDS R27, [R7+0x279c] ;  /* 0x00279c00071b7984 */ /* 0x008fee0000000800 */
[----:B------:R3:W5:Y:S01]  /*0e60*/  F2F.F64.F32 R20, R26 ;  /* 0x0000001a00147310 */ /* 0x0007620000201800 */
[----:B-1----:R-:W1:Y:S01]  /*0e70*/  LDS R24, [R6+0x98] ;  /* 0x0000980006187984 */ /* 0x002e620000000800 */
[----:B----4-:R-:W-:-:S06]  /*0e80*/  DFMA.RM R16, R14, R16, R18 ;  /* 0x000000100e10722b */ /* 0x010fcc0000004012 */
[----:B--2---:R2:W-:Y:S01]  /*0e90*/  F2F.F64.F32 R14, R23 ;  /* 0x00000017000e7310 */ /* 0x0045e20000201800 */
[----:B---3--:R-:W-:Y:S01]  /*0ea0*/  LDS R26, [R7+0x28a0] ;  /* 0x0028a000071a7984 */ /* 0x008fe20000000800 */
[----:B-----5:R-:W-:-:S03]  /*0eb0*/  DFMA.RM R20, R12, R20, R16 ;  /* 0x000000140c14722b */ /* 0x020fc60000004010 */
[----:B--2---:R-:W2:Y:S03]  /*0ec0*/  LDS R23, [R6+0x9c] ;  /* 0x00009c0006177984 */ /* 0x004ea60000000800 */
[----:B------:R3:W4:Y:S08]  /*0ed0*/  F2F.F64.F32 R16, R25 ;  /* 0x0000001900107310 */ /* 0x0007300000201800 */
[----:B0-----:R0:W-:Y:S01]  /*0ee0*/  F2F.F64.F32 R12, R22 ;  /* 0x00000016000c7310 */ /* 0x0011e20000201800 */
[----:B---3--:R-:W-:Y:S07]  /*0ef0*/  LDS R25, [R6+0xa4] ;  /* 0x0000a40006197984 */ /* 0x008fee0000000800 */
[----:B------:R3:W5:Y:S01]  /*0f00*/  F2F.F64.F32 R18, R28 ;  /* 0x0000001c00127310 */ /* 0x0007620000201800 */
[----:B----4-:R-:W-:Y:S01]  /*0f10*/  DFMA.RM R16, R14, R16, R20 ;  /* 0x000000100e10722b */ /* 0x010fe20000004014 */
[----:B0-----:R-:W0:Y:S06]  /*0f20*/  LDS R22, [R6+0xa0] ;  /* 0x0000a00006167984 */ /* 0x001e2c0000000800 */
[----:B-1----:R1:W-:Y:S01]  /*0f30*/  F2F.F64.F32 R14, R24 ;  /* 0x00000018000e7310 */ /* 0x0023e20000201800 */
[----:B---3--:R-:W-:Y:S01]  /*0f40*/  LDS R28, [R7+0x2aa8] ;  /* 0x002aa800071c7984 */ /* 0x008fe20000000800 */
[----:B-----5:R-:W-:-:S03]  /*0f50*/  DFMA.RM R18, R12, R18, R16 ;  /* 0x000000120c12722b */ /* 0x020fc60000004010 */
[----:B-1----:R-:W1:Y:S03]  /*0f60*/  LDS R24, [R7+0x29a4] ;  /* 0x0029a40007187984 */ /* 0x002e660000000800 */
[----:B------:R3:W4:Y:S08]  /*0f70*/  F2F.F64.F32 R16, R29 ;  /* 0x0000001d00107310 */ /* 0x0007300000201800 */
[----:B--2---:R-:W-:Y:S01]  /*0f80*/  F2F.F64.F32 R12, R23 ;  /* 0x00000017000c7310 */ /* 0x004fe20000201800 */
[----:B---3--:R-:W-:Y:S01]  /*0f90*/  LDS R29, [R7+0x2bac] ;  /* 0x002bac00071d7984 */ /* 0x008fe20000000800 */
[----:B----4-:R-:W-:-:S06]  /*0fa0*/  DFMA.RM R16, R14, R16, R18 ;  /* 0x000000100e10722b */ /* 0x010fcc0000004012 */
[----:B------:R2:W3:Y:S01]  /*0fb0*/  F2F.F64.F32 R20, R27 ;  /* 0x0000001b00147310 */ /* 0x0004e20000201800 */
[----:B------:R-:W4:Y:S04]  /*0fc0*/  LDS R18, [R6+0xa8] ;  /* 0x0000a80006127984 */ /* 0x000f280000000800 */
[----:B------:R-:W5:Y:S03]  /*0fd0*/  LDS R19, [R6+0xac] ;  /* 0x0000ac0006137984 */ /* 0x000f660000000800 */
[----:B0-----:R-:W-:Y:S01]  /*0fe0*/  F2F.F64.F32 R14, R22 ;  /* 0x00000016000e7310 */ /* 0x001fe20000201800 */
[----:B--2---:R-:W0:Y:S01]  /*0ff0*/  LDS R27, [R6+0xb0] ;  /* 0x0000b000061b7984 */ /* 0x004e220000000800 */
[----:B---3--:R-:W-:-:S06]  /*1000*/  DFMA.RM R20, R12, R20, R16 ;  /* 0x000000140c14722b */ /* 0x008fcc0000004010 */
[----:B------:R2:W3:Y:S08]  /*1010*/  F2F.F64.F32 R16, R26 ;  /* 0x0000001a00107310 */ /* 0x0004f00000201800 */
[----:B------:R3:W-:Y:S01]  /*1020*/  F2F.F64.F32 R12, R25 ;  /* 0x00000019000c7310 */ /* 0x0007e20000201800 */
[----:B--2---:R-:W-:Y:S07]  /*1030*/  LDS R26, [R6+0xb4] ;  /* 0x0000b400061a7984 */ /* 0x004fee0000000800 */
[----:B-1----:R1:W2:Y:S01]  /*1040*/  F2F.F64.F32 R22, R24 ;  /* 0x0000001800167310 */ /* 0x0022a20000201800 */
[----:B---3--:R-:W3:Y:S01]  /*1050*/  LDS R25, [R7+0x2cb0] ;  /* 0x002cb00007197984 */ /* 0x008ee20000000800 */
[----:B------:R-:W-:-:S06]  /*1060*/  DFMA.RM R16, R14, R16, R20 ;  /* 0x000000100e10722b */ /* 0x000fcc0000004014 */
[----:B----4-:R4:W-:Y:S01]  /*1070*/  F2F.F64.F32 R14, R18 ;  /* 0x00000012000e7310 */ /* 0x0109e20000201800 */
[----:B-1----:R-:W-:Y:S01]  /*1080*/  LDS R24, [R7+0x2eb8] ;  /* 0x002eb80007187984 */ /* 0x002fe20000000800 */
[----:B--2---:R-:W-:-:S03]  /*1090*/  DFMA.RM R22, R12, R22, R16 ;  /* 0x000000160c16722b */ /* 0x004fc60000004010 */
[----:B----4-:R-:W1:Y:S03]  /*10a0*/  LDS R18, [R7+0x2db4] ;  /* 0x002db40007127984 */ /* 0x010e660000000800 */
[----:B------:R2:W4:Y:S08]  /*10b0*/  F2F.F64.F32 R16, R28 ;  /* 0x0000001c00107310 */ /* 0x0005300000201800 */
[----:B-----5:R-:W-:Y:S01]  /*10c0*/  F2F.F64.F32 R12, R19 ;  /* 0x00000013000c7310 */ /* 0x020fe20000201800 */
[----:B--2---:R-:W-:Y:S07]  /*10d0*/  LDS R28, [R7+0x2fbc] ;  /* 0x002fbc00071c7984 */ /* 0x004fee0000000800 */
[----:B------:R2:W5:Y:S01]  /*10e0*/  F2F.F64.F32 R20, R29 ;  /* 0x0000001d00147310 */ /* 0x0005620000201800 */
[----:B----4-:R-:W-:Y:S01]  /*10f0*/  DFMA.RM R16, R14, R16, R22 ;  /* 0x000000100e10722b */ /* 0x010fe20000004016 */
[----:B------:R-:W4:Y:S04]  /*1100*/  LDS R23, [R6+0xb8] ;  /* 0x0000b80006177984 */ /* 0x000f280000000800 */
[----:B------:R-:W4:Y:S02]  /*1110*/  LDS R22, [R6+0xbc] ;  /* 0x0000bc0006167984 */ /* 0x000f240000000800 */
[----:B0-----:R-:W-:Y:S02]  /*1120*/  F2F.F64.F32 R14, R27 ;  /* 0x0000001b000e7310 */ /* 0x001fe40000201800 */
[----:B--2---:R-:W-:Y:S01]  /*1130*/  LDS R29, [R6+0xc4] ;  /* 0x0000c400061d7984 */ /* 0x004fe20000000800 */
[----:B-----5:R-:W-:-:S05]  /*1140*/  DFMA.RM R20, R12, R20, R16 ;  /* 0x000000140c14722b */ /* 0x020fca0000004010 */
[----:B---3--:R0:W2:Y:S08]  /*1150*/  F2F.F64.F32 R16, R25 ;  /* 0x0000001900107310 */ /* 0x0080b00000201800 */
[----:B------:R-:W-:Y:S01]  /*1160*/  F2F.F64.F32 R12, R26 ;  /* 0x0000001a000c7310 */ /* 0x000fe20000201800 */
[----:B0-----:R-:W-:Y:S01]  /*1170*/  LDS R25, [R7+0x31c4] ;  /* 0x0031c40007197984 */ /* 0x001fe20000000800 */
[----:B--2---:R-:W-:-:S03]  /*1180*/  DFMA.RM R16, R14, R16, R20 ;  /* 0x000000100e10722b */ /* 0x004fc60000004014 */
[----:B------:R-:W0:Y:S03]  /*1190*/  LDS R21, [R6+0xc0] ;  /* 0x0000c00006157984 */ /* 0x000e260000000800 */
[----:B-1----:R-:W1:Y:S01]  /*11a0*/  F2F.F64.F32 R18, R18 ;  /* 0x0000001200127310 */ /* 0x002e620000201800 */
[----:B------:R-:W2:Y:S07]  /*11b0*/  LDS R20, [R7+0x30c0] ;  /* 0x0030c00007147984 */ /* 0x000eae0000000800 */
[----:B----4-:R3:W-:Y:S01]  /*11c0*/  F2F.F64.F32 R14, R23 ;  /* 0x00000017000e7310 */ /* 0x0107e20000201800 */
[----:B-1----:R-:W-:Y:S01]  /*11d0*/  DFMA.RM R18, R12, R18, R16 ;  /* 0x000000120c12722b */ /* 0x002fe20000004010 */
[----:B---3--:R-:W1:Y:S06]  /*11e0*/  LDS R23, [R6+0xc8] ;  /* 0x0000c80006177984 */ /* 0x008e6c0000000800 */
[----:B------:R3:W4:Y:S08]  /*11f0*/  F2F.F64.F32 R16, R24 ;  /* 0x0000001800107310 */ /* 0x0007300000201800 */
[----:B------:R5:W-:Y:S01]  /*1200*/  F2F.F64.F32 R12, R22 ;  /* 0x00000016000c7310 */ /* 0x000be20000201800 */
[----:B---3--:R-:W-:Y:S04]  /*1210*/  LDS R24, [R7+0x33cc] ;  /* 0x0033cc0007187984 */ /* 0x008fe80000000800 */
[----:B-----5:R-:W3:Y:S03]  /*1220*/  LDS R22, [R7+0x32c8] ;  /* 0x0032c80007167984 */ /* 0x020ee60000000800 */
[----:B------:R5:W1:Y:S01]  /*1230*/  F2F.F64.F32 R26, R28 ;  /* 0x0000001c001a7310 */ /* 0x000a620000201800 */
[----:B----4-:R-:W-:-:S07]  /*1240*/  DFMA.RM R16, R14, R16, R18 ;  /* 0x000000100e10722b */ /* 0x010fce0000004012 */
[----:B0-----:R0:W-:Y:S01]  /*1250*/  F2F.F64.F32 R14, R21 ;  /* 0x00000015000e7310 */ /* 0x0011e20000201800 */
[----:B-----5:R-:W-:Y:S04]  /*1260*/  LDS R28, [R7+0x34d0] ;  /* 0x0034d000071c7984 */ /* 0x020fe80000000800 */
[----:B0-----:R-:W0:Y:S03]  /*1270*/  LDS R21, [R6+0xcc] ;  /* 0x0000cc0006157984 */ /* 0x001e260000000800 */
[----:B--2---:R2:W4:Y:S01]  /*1280*/  F2F.F64.F32 R18, R20 ;  /* 0x0000001400127310 */ /* 0x0045220000201800 */
[----:B-1----:R-:W-:-:S07]  /*1290*/  DFMA.RM R26, R12, R26, R16 ;  /* 0x0000001a0c1a722b */ /* 0x002fce0000004010 */
[----:B------:R1:W-:Y:S01]  /*12a0*/  F2F.F64.F32 R12, R29 ;  /* 0x0000001d000c7310 */ /* 0x0003e20000201800 */
[----:B--2---:R-:W2:Y:S07]  /*12b0*/  LDS R20, [R6+0xd0] ;  /* 0x0000d00006147984 */ /* 0x004eae0000000800 */
[----:B------:R-:W5:Y:S01]  /*12c0*/  F2F.F64.F32 R16, R25 ;  /* 0x0000001900107310 */ /* 0x000f620000201800 */
[----:B----4-:R-:W-:Y:S01]  /*12d0*/  DFMA.RM R18, R14, R18, R26 ;  /* 0x000000120e12722b */ /* 0x010fe2000000401a */
[----:B-1----:R-:W-:Y:S04]  /*12e0*/  LDS R29, [R6+0xd8] ;  /* 0x0000d800061d7984 */ /* 0x002fe80000000800 */
[----:B------:R-:W1:Y:S02]  /*12f0*/  LDS R27, [R6+0xd4] ;  /* 0x0000d400061b7984 */ /* 0x000e640000000800 */
[----:B------:R4:W-:Y:S02]  /*1300*/  F2F.F64.F32 R14, R23 ;  /* 0x00000017000e7310 */ /* 0x0009e40000201800 */
[----:B------:R-:W-:Y:S04]  /*1310*/  LDS R26, [R7+0x36d8] ;  /* 0x0036d800071a7984 */ /* 0x000fe80000000800 */
[----:B----4-:R-:W4:Y:S01]  /*1320*/  LDS R23, [R7+0x35d4] ;  /* 0x0035d40007177984 */ /* 0x010f220000000800 */
[----:B-----5:R-:W-:Y:S01]  /*1330*/  DFMA.RM R16, R12, R16, R18 ;  /* 0x000000100c10722b */ /* 0x020fe20000004012 */
[----:B---3--:R3:W5:Y:S08]  /*1340*/  F2F.F64.F32 R18, R22 ;  /* 0x0000001600127310 */ /* 0x0087700000201800 */
[----:B0-----:R-:W-:Y:S01]  /*1350*/  F2F.F64.F32 R12, R21 ;  /* 0x00000015000c7310 */ /* 0x001fe20000201800 */
[----:B---3--:R-:W0:Y:S07]  /*1360*/  LDS R22, [R7+0x37dc] ;  /* 0x0037dc0007167984 */ /* 0x008e2e0000000800 */
[----:B------:R-:W3:Y:S01]  /*1370*/  F2F.F64.F32 R24, R24 ;  /* 0x0000001800187310 */ /* 0x000ee20000201800 */
[----:B-----5:R-:W-:Y:S01]  /*1380*/  DFMA.RM R18, R14, R18, R16 ;  /* 0x000000120e12722b */ /* 0x020fe20000004010 */
[----:B------:R-:W5:Y:S04]  /*1390*/  LDS R17, [R6+0xdc] ;  /* 0x0000dc0006117984 */ /* 0x000f680000000800 */
[----:B------:R-:W5:Y:S02]  /*13a0*/  LDS R16, [R7+0x38e0] ;  /* 0x0038e00007107984 */ /* 0x000f640000000800 */
[----:B--2---:R-:W-:Y:S01]  /*13b0*/  F2F.F64.F32 R14, R20 ;  /* 0x00000014000e7310 */ /* 0x004fe20000201800 */
[----:B---3--:R-:W-:-:S07]  /*13c0*/  DFMA.RM R24, R12, R24, R18 ;  /* 0x000000180c18722b */ /* 0x008fce0000004012 */
[----:B------:R2:W3:Y:S08]  /*13d0*/  F2F.F64.F32 R18, R28 ;  /* 0x0000001c00127310 */ /* 0x0004f00000201800 */
[----:B-1----:R1:W-:Y:S01]  /*13e0*/  F2F.F64.F32 R12, R27 ;  /* 0x0000001b000c7310 */ /* 0x0023e20000201800 */
[----:B--2---:R-:W-:Y:S07]  /*13f0*/  LDS R28, [R7+0x39e4] ;  /* 0x0039e400071c7984 */ /* 0x004fee0000000800 */
[----:B----4-:R-:W2:Y:S01]  /*1400*/  F2F.F64.F32 R20, R23 ;  /* 0x0000001700147310 */ /* 0x010ea20000201800 */
[----:B---3--:R-:W-:Y:S01]  /*1410*/  DFMA.RM R18, R14, R18, R24 ;  /* 0x000000120e12722b */ /* 0x008fe20000004018 */
[----:B-1----:R-:W-:Y:S04]  /*1420*/  LDS R27, [R6+0xe8] ;  /* 0x0000e800061b7984 */ /* 0x002fe80000000800 */
[----:B------:R-:W1:Y:S02]  /*1430*/  LDS R25, [R6+0xe0] ;  /* 0x0000e00006197984 */ /* 0x000e640000000800 */
[----:B------:R3:W-:Y:S02]  /*1440*/  F2F.F64.F32 R14, R29 ;  /* 0x0000001d000e7310 */ /* 0x0007e40000201800 */
[----:B------:R-:W4:Y:S01]  /*1450*/  LDS R24, [R6+0xe4] ;  /* 0x0000e40006187984 */ /* 0x000f220000000800 */
[----:B--2---:R-:W-:-:S05]  /*1460*/  DFMA.RM R20, R12, R20, R18 ;  /* 0x000000140c14722b */ /* 0x004fca0000004012 */
[----:B0-----:R-:W-:Y:S01]  /*1470*/  F2F.F64.F32 R22, R22 ;  /* 0x0000001600167310 */ /* 0x001fe20000201800 */
[----:B---3--:R-:W-:Y:S07]  /*1480*/  LDS R29, [R6+0xec] ;  /* 0x0000ec00061d7984 */ /* 0x008fee0000000800 */
[----:B------:R0:W2:Y:S08]  /*1490*/  F2F.F64.F32 R18, R26 ;  /* 0x0000001a00127310 */ /* 0x0000b00000201800 */
[----:B-----5:R-:W3:Y:S01]  /*14a0*/  F2F.F64.F32 R12, R17 ;  /* 0x00000011000c7310 */ /* 0x020ee20000201800 */
[----:B0-----:R-:W-:Y:S01]  /*14b0*/  LDS R26, [R7+0x3bec] ;  /* 0x003bec00071a7984 */ /* 0x001fe20000000800 */
[----:B--2---:R-:W-:-:S03]  /*14c0*/  DFMA.RM R18, R14, R18, R20 ;  /* 0x000000120e12722b */ /* 0x004fc60000004014 */
[----:B------:R-:W0:Y:S03]  /*14d0*/  LDS R21, [R7+0x3ae8] ;  /* 0x003ae80007157984 */ /* 0x000e260000000800 */
[----:B------:R-:W-:Y:S01]  /*14e0*/  F2F.F64.F32 R16, R16 ;  /* 0x0000001000107310 */ /* 0x000fe20000201800 */
[----:B------:R-:W-:Y:S07]  /*14f0*/  LDS R20, [R7+0x3cf0] ;  /* 0x003cf00007147984 */ /* 0x000fee0000000800 */
[----:B-1----:R1:W2:Y:S01]  /*1500*/  F2F.F64.F32 R14, R25 ;  /* 0x00000019000e7310 */ /* 0x0022a20000201800 */
[----:B---3--:R-:W-:-:S07]  /*1510*/  DFMA.RM R22, R12, R22, R18 ;  /* 0x000000160c16722b */ /* 0x008fce0000004012 */
[----:B----4-:R3:W-:Y:S01]  /*1520*/  F2F.F64.F32 R12, R24 ;  /* 0x00000018000c7310 */ /* 0x0107e20000201800 */
[----:B-1----:R-:W1:Y:S07]  /*1530*/  LDS R25, [R6+0xf0] ;  /* 0x0000f00006197984 */ /* 0x002e6e0000000800 */
[----:B------:R4:W5:Y:S01]  /*1540*/  F2F.F64.F32 R18, R28 ;  /* 0x0000001c00127310 */ /* 0x0009620000201800 */
[----:B--2---:R-:W-:Y:S01]  /*1550*/  DFMA.RM R16, R14, R16, R22 ;  /* 0x000000100e10722b */ /* 0x004fe20000004016 */
[----:B---3--:R-:W-:Y:S04]  /*1560*/  LDS R24, [R7+0x3ef8] ;  /* 0x003ef80007187984 */ /* 0x008fe80000000800 */
[----:B------:R-:W-:Y:S02]  /*1570*/  LDS R22, [R7+0x3df4] ;  /* 0x003df40007167984 */ /* 0x000fe40000000800 */
[----:B------:R2:W-:Y:S02]  /*1580*/  F2F.F64.F32 R14, R27 ;  /* 0x0000001b000e7310 */ /* 0x0005e40000201800 */
[----:B------:R-:W-:Y:S04]  /*1590*/  LDS R23, [R6+0xf8] ;  /* 0x0000f80006177984 */ /* 0x000fe80000000800 */
[----:B----4-:R-:W-:Y:S01]  /*15a0*/  LDS R28, [R6+0xfc] ;  /* 0x0000fc00061c7984 */ /* 0x010fe20000000800 */
[----:B-----5:R-:W-:Y:S01]  /*15b0*/  DFMA.RM R18, R12, R18, R16 ;  /* 0x000000120c12722b */ /* 0x020fe20000004010 */
[----:B0-----:R0:W3:Y:S02]  /*15c0*/  F2F.F64.F32 R16, R21 ;  /* 0x0000001500107310 */ /* 0x0010e40000201800 */
[----:B--2---:R-:W-:Y:S04]  /*15d0*/  LDS R27, [R7+0x3ffc] ;  /* 0x003ffc00071b7984 */ /* 0x004fe80000000800 */
[----:B0-----:R-:W0:Y:S02]  /*15e0*/  LDS R21, [R6+0xf4] ;  /* 0x0000f40006157984 */ /* 0x001e240000000800 */
[----:B------:R-:W-:Y:S01]  /*15f0*/  F2F.F64.F32 R12, R29 ;  /* 0x0000001d000c7310 */ /* 0x000fe20000201800 */
[----:B---3--:R-:W-:-:S07]  /*1600*/  DFMA.RM R14, R14, R16, R18 ;  /* 0x000000100e0e722b */ /* 0x008fce0000004012 */
[----:B------:R-:W2:Y:S08]  /*1610*/  F2F.F64.F32 R16, R26 ;  /* 0x0000001a00107310 */ /* 0x000eb00000201800 */
[----:B-1----:R-:W-:Y:S01]  /*1620*/  F2F.F64.F32 R18, R25 ;  /* 0x0000001900127310 */ /* 0x002fe20000201800 */
[----:B--2---:R-:W-:-:S07]  /*1630*/  DFMA.RM R12, R12, R16, R14 ;  /* 0x000000100c0c722b */ /* 0x004fce000000400e */
[----:B------:R-:W1:Y:S08]  /*1640*/  F2F.F64.F32 R14, R20 ;  /* 0x00000014000e7310 */ /* 0x000e700000201800 */
[----:B0-----:R-:W-:Y:S01]  /*1650*/  F2F.F64.F32 R16, R21 ;  /* 0x0000001500107310 */ /* 0x001fe20000201800 */
[----:B-1----:R-:W-:-:S07]  /*1660*/  DFMA.RM R12, R18, R14, R12 ;  /* 0x0000000e120c722b */ /* 0x002fce000000400c */
[----:B------:R-:W0:Y:S08]  /*1670*/  F2F.F64.F32 R20, R22 ;  /* 0x0000001600147310 */ /* 0x000e300000201800 */
[----:B------:R-:W-:Y:S08]  /*1680*/  F2F.F64.F32 R22, R23 ;  /* 0x0000001700167310 */ /* 0x000ff00000201800 */
[----:B------:R-:W1:Y:S01]  /*1690*/  F2F.F64.F32 R14, R24 ;  /* 0x00000018000e7310 */ /* 0x000e620000201800 */
[----:B0-----:R-:W-:Y:S01]  /*16a0*/  DFMA.RM R12, R16, R20, R12 ;  /* 0x00000014100c722b */ /* 0x001fe2000000400c */
[----:B------:R-:W-:-:S06]  /*16b0*/  UIADD3 UR4, UPT, UPT, UR4, 0x1, URZ ;  /* 0x0000000104047890 */ /* 0x000fcc000fffe0ff */
[----:B------:R-:W-:Y:S01]  /*16c0*/  F2F.F64.F32 R28, R28 ;  /* 0x0000001c001c7310 */ /* 0x000fe20000201800 */
[----:B------:R-:W-:-:S07]  /*16d0*/  UISETP.NE.AND UP0, UPT, UR4, URZ, UPT ;  /* 0x000000ff0400728c */ /* 0x000fce000bf05270 */
[----:B------:R-:W0:Y:S01]  /*16e0*/  F2F.F64.F32 R16, R27 ;  /* 0x0000001b00107310 */ /* 0x000e220000201800 */
[----:B-1----:R-:W-:Y:S01]  /*16f0*/  DFMA.RM R12, R22, R14, R12 ;  /* 0x0000000e160c722b */ /* 0x002fe2000000400c */
[----:B------:R-:W-:Y:S01]  /*1700*/  IADD3 R9, PT, PT, R9, 0x40, RZ ;  /* 0x0000004009097810 */ /* 0x000fe20007ffe0ff */
[----:B------:R-:W-:Y:S01]  /*1710*/  VIADD R2, R2, 0x40 ;  /* 0x0000004002027836 */ /* 0x000fe20000000000 */
[----:B------:R-:W-:Y:S01]  /*1720*/  IADD3 R5, PT, PT, R5, 0x40, RZ ;  /* 0x0000004005057810 */ /* 0x000fe20007ffe0ff */
[----:B------:R-:W-:-:S04]  /*1730*/  IMAD R11, R4, 0x40, R11 ;  /* 0x00000040040b7824 */ /* 0x000fc800078e020b */
[----:B0-----:R-:W-:Y:S01]  /*1740*/  DFMA.RM R20, R28, R16, R12 ;  /* 0x000000101c14722b */ /* 0x001fe2000000400c */
[----:B------:R-:W-:Y:S06]  /*1750*/  BAR.SYNC.DEFER_BLOCKING 0x0 ;  /* 0x0000000000007b1d */ /* 0x000fec0000010000 */
[----:B------:R-:W-:Y:S05]  /*1760*/  BRA.U UP0, `(.L_x_4) ;  /* 0xffffffe900a47547 */ /* 0x000fea000b83ffff */
[----:B------:R0:W1:Y:S02]  /*1770*/  F2F.F32.F64 R21, R20 ;  /* 0x0000001400157310 */ /* 0x0000640000301000 */
.L_x_3:
[----:B------:R-:W2:Y:S02]  /*1780*/  LDCU.64 UR4, c[0x0][0x398] ;  /* 0x00007300ff0477ac */ /* 0x000ea40008000a00 */
[----:B--2---:R-:W-:-:S04]  /*1790*/  ISETP.GE.AND P0, PT, R3, UR5, PT ;  /* 0x0000000503007c0c */ /* 0x004fc8000bf06270 */
[----:B------:R-:W-:-:S13]  /*17a0*/  ISETP.GE.OR P0, PT, R0, UR4, P0 ;  /* 0x0000000400007c0c */ /* 0x000fda0008706670 */
[----:B------:R-:W-:Y:S05]  /*17b0*/  @P0 EXIT ;  /* 0x000000000000094d */ /* 0x000fea0003800000 */
[----:B------:R-:W2:Y:S01]  /*17c0*/  LDC.64 R4, c[0x0][0x390] ;  /* 0x0000e400ff047b82 */ /* 0x000ea20000000a00 */
[----:B------:R-:W-:-:S04]  /*17d0*/  IMAD R3, R0, UR5, R3 ;  /* 0x0000000500037c24 */ /* 0x000fc8000f8e0203 */
[----:B--2---:R-:W-:-:S05]  /*17e0*/  IMAD.WIDE.U32 R2, R3, 0x4, R4 ;  /* 0x0000000403027825 */ /* 0x004fca00078e0004 */
[----:B-1----:R-:W-:Y:S01]  /*17f0*/  STG.E desc[UR6][R2.64], R21 ;  /* 0x0000001502007986 */ /* 0x002fe2000c101906 */
[----:B------:R-:W-:Y:S05]  /*1800*/  EXIT ;  /* 0x000000000000794d */ /* 0x000fea0003800000 */
.L_x_5:
        /* <DEDUP_REMOVED lines=15> */
.L_x_31:


//--------------------- .text._Z18matrixMultiplyV100ILi64ELi2ELi2EEvPKfS1_Pfiii --------------------------
	.section	.text._Z18matrixMultiplyV100ILi64ELi2ELi2EEvPKfS1_Pfiii,"ax",@progbits
	.align	128
        .global         _Z18matrixMultiplyV100ILi64ELi2ELi2EEvPKfS1_Pfiii
        .type           _Z18matrixMultiplyV100ILi64ELi2ELi2EEvPKfS1_Pfiii,@function
        .size           _Z18matrixMultiplyV100ILi64ELi2ELi2EEvPKfS1_Pfiii,(.L_x_32 - _Z18matrixMultiplyV100ILi64ELi2ELi2EEvPKfS1_Pfiii)
        .other          _Z18matrixMultiplyV100ILi64ELi2ELi2EEvPKfS1_Pfiii,@"STO_CUDA_ENTRY STV_DEFAULT"
_Z18matrixMultiplyV100ILi64ELi2ELi2EEvPKfS1_Pfiii:
.text._Z18matrixMultiplyV100ILi64ELi2ELi2EEvPKfS1_Pfiii:
[----:B------:R-:W-:Y:S08]  /*0000*/  LDC R1, c[0x0][0x37c] ;  /* 0x0000df00ff017b82 */ /* 0x000ff00000000800 */
[----:B------:R-:W0:Y:S01]  /*0010*/  LDC R13, c[0x0][0x3a0] ;  /* 0x0000e800ff0d7b82 */ /* 0x000e220000000800 */
[----:B------:R-:W1:Y:S01]  /*0020*/  S2R R18, SR_TID.Y ;  /* 0x0000000000127919 */ /* 0x000e620000002200 */
[----:B------:R-:W2:Y:S01]  /*0030*/  LDCU.64 UR4, c[0x0][0x358] ;  /* 0x00006b00ff0477ac */ /* 0x000ea20008000a00 */
[----:B------:R-:W-:-:S02]  /*0040*/  CS2R R16, SRZ ;  /* 0x0000000000107805 */ /* 0x000fc4000001ff00 */
[----:B------:R-:W-:Y:S01]  /*0050*/  CS2R R24, SRZ ;  /* 0x0000000000187805 */ /* 0x000fe2000001ff00 */
[----:B------:R-:W3:Y:S01]  /*0060*/  S2R R9, SR_TID.X ;  /* 0x0000000000097919 */ /* 0x000ee20000002100 */
[----:B------:R-:W4:Y:S01]  /*0070*/  S2R R3, SR_CTAID.Y ;  /* 0x0000000000037919 */ /* 0x000f220000002600 */
[----:B------:R-:W5:Y:S01]  /*0080*/  S2R R11, SR_CTAID.X ;  /* 0x00000000000b7919 */ /* 0x000f620000002500 */
[----:B0-----:R-:W-:Y:S02]  /*0090*/  ISETP.GE.AND P0, PT, R13, 0x1, PT ;  /* 0x000000010d00780c */ /* 0x001fe40003f06270 */
[----:B-1----:R-:W-:Y:S02]  /*00a0*/  SHF.L.U32 R8, R18, 0x1, RZ ;  /* 0x0000000112087819 */ /* 0x002fe400000006ff */
[----:B---3--:R-:W-:Y:S02]  /*00b0*/  SHF.L.U32 R21, R9, 0x1, RZ ;  /* 0x0000000109157819 */ /* 0x008fe400000006ff */
[----:B----4-:R-:W-:-:S02]  /*00c0*/  LEA R22, R3, R8, 0x6 ;  /* 0x0000000803167211 */ /* 0x010fc400078e30ff */
[----:B-----5:R-:W-:-:S05]  /*00d0*/  LEA R23, R11, R21, 0x6 ;  /* 0x000000150b177211 */ /* 0x020fca00078e30ff */
[----:B--2---:R-:W-:Y:S05]  /*00e0*/  @!P0 BRA `(.L_x_6) ;  /* 0x0000002000a88947 */ /* 0x004fea0003800000 */
[----:B------:R-:W0:Y:S01]  /*00f0*/  S2R R10, SR_CgaCtaId ;  /* 0x00000000000a7919 */ /* 0x000e220000008800 */
[----:B------:R-:W1:Y:S01]  /*0100*/  LDCU.64 UR6, c[0x0][0x380] ;  /* 0x00007000ff0677ac */ /* 0x000e620008000a00 */
[----:B------:R-:W2:Y:S01]  /*0110*/  LDC.64 R2, c[0x0][0x398] ;  /* 0x0000e600ff027b82 */ /* 0x000ea20000000a00 */
[----:B------:R-:W-:Y:S01]  /*0120*/  IMAD R6, R22, R13, R13 ;  /* 0x0000000d16067224 */ /* 0x000fe200078e020d */
[----:B------:R-:W-:Y:S01]  /*0130*/  MOV R7, 0x400 ;  /* 0x0000040000077802 */ /* 0x000fe20000000f00 */
[----:B------:R-:W-:Y:S01]  /*0140*/  HFMA2 R16, -RZ, RZ, 0, 0 ;  /* 0x00000000ff107431 */ /* 0x000fe200000001ff */
[----:B------:R-:W3:Y:S01]  /*0150*/  LDCU UR8, c[0x0][0x39c] ;  /* 0x00007380ff0877ac */ /* 0x000ee20008000800 */
[----:B------:R-:W-:-:S04]  /*0160*/  IMAD.WIDE.U32 R4, R6, 0x4, RZ ;  /* 0x0000000406047825 */ /* 0x000fc800078e00ff */
[----:B------:R-:W-:-:S03]  /*0170*/  IMAD.WIDE.U32 R4, R9, 0x8, R4 ;  /* 0x0000000809047825 */ /* 0x000fc600078e0004 */
[----:B-1----:R-:W-:Y:S01]  /*0180*/  IADD3 R0, P0, PT, R4, UR6, RZ ;  /* 0x0000000604007c10 */ /* 0x002fe2000ff1e0ff */
[----:B------:R-:W1:Y:S01]  /*0190*/  LDCU UR6, c[0x0][0x398] ;  /* 0x00007300ff0677ac */ /* 0x000e620008000800 */
[----:B------:R-:W-:Y:S02]  /*01a0*/  IADD3 R4, PT, PT, R7, 0x4100, RZ ;  /* 0x0000410007047810 */ /* 0x000fe40007ffe0ff */
[----:B------:R-:W-:Y:S01]  /*01b0*/  IADD3 R0, P1, PT, R0, 0x4, RZ ;  /* 0x0000000400007810 */ /* 0x000fe20007f3e0ff */
[----:B--2---:R-:W-:-:S05]  /*01c0*/  IMAD R18, R18, R3, RZ ;  /* 0x0000000312127224 */ /* 0x004fca00078e02ff */
[----:B------:R-:W-:Y:S02]  /*01d0*/  SHF.L.U32 R18, R18, 0x1, RZ ;  /* 0x0000000112127819 */ /* 0x000fe400000006ff */
[C---:B0-----:R-:W-:Y:S02]  /*01e0*/  LEA R15, R10.reuse, R7, 0x18 ;  /* 0x000000070a0f7211 */ /* 0x041fe400078ec0ff */
[----:B------:R-:W-:Y:S01]  /*01f0*/  IADD3.X R7, PT, PT, RZ, UR7, R5, P1, P0 ;  /* 0x00000007ff077c10 */ /* 0x000fe20008fe0405 */
[----:B------:R-:W0:Y:S01]  /*0200*/  LDCU UR7, c[0x0][0x3a0] ;  /* 0x00007400ff0777ac */ /* 0x000e220008000800 */
[----:B------:R-:W-:Y:S01]  /*0210*/  LEA R4, R10, R4, 0x18 ;  /* 0x000000040a047211 */ /* 0x000fe200078ec0ff */
[----:B------:R-:W-:Y:S01]  /*0220*/  IMAD R20, R8, 0x104, R15 ;  /* 0x0000010408147824 */ /* 0x000fe200078e020f */
[----:B------:R-:W-:Y:S01]  /*0230*/  ISETP.GE.AND P0, PT, R22, R2, PT ;  /* 0x000000021600720c */ /* 0x000fe20003f06270 */
[C---:B------:R-:W-:Y:S01]  /*0240*/  IMAD R2, R8.reuse, R3, R3 ;  /* 0x0000000308027224 */ /* 0x040fe200078e0203 */
[----:B------:R-:W-:Y:S01]  /*0250*/  IADD3 R3, PT, PT, R13, 0x3f, RZ ;  /* 0x0000003f0d037810 */ /* 0x000fe20007ffe0ff */
[----:B------:R-:W-:Y:S01]  /*0260*/  IMAD R10, R8, 0x104, R4 ;  /* 0x00000104080a7824 */ /* 0x000fe200078e0204 */
[----:B------:R-:W-:-:S02]  /*0270*/  LEA R5, R9, R4, 0x3 ;  /* 0x0000000409057211 */ /* 0x000fc400078e18ff */
[----:B------:R-:W-:Y:S02]  /*0280*/  IADD3 R9, PT, PT, R8, 0x1, RZ ;  /* 0x0000000108097810 */ /* 0x000fe40007ffe0ff */
[----:B------:R-:W-:Y:S02]  /*0290*/  SHF.R.U32.HI R3, RZ, 0x6, R3 ;  /* 0x00000006ff037819 */ /* 0x000fe40000011603 */
[----:B------:R-:W-:Y:S02]  /*02a0*/  IADD3 R8, PT, PT, R20, 0xfc, RZ ;  /* 0x000000fc14087810 */ /* 0x000fe40007ffe0ff */
[C---:B------:R-:W-:Y:S02]  /*02b0*/  LEA R14, R11.reuse, R2, 0x6 ;  /* 0x000000020b0e7211 */ /* 0x040fe400078e30ff */
[----:B------:R-:W-:Y:S02]  /*02c0*/  LEA R12, R11, R18, 0x6 ;  /* 0x000000120b0c7211 */ /* 0x000fe400078e30ff */
[----:B------:R-:W-:Y:S01]  /*02d0*/  IADD3 R4, PT, PT, R21, R6, RZ ;  /* 0x0000000615047210 */ /* 0x000fe20007ffe0ff */
[----:B------:R-:W-:Y:S01]  /*02e0*/  IMAD R6, R22, R13, R21 ;  /* 0x0000000d16067224 */ /* 0x000fe200078e0215 */
[----:B------:R-:W-:-:S02]  /*02f0*/  IADD3 R19, PT, PT, -R3, RZ, RZ ;  /* 0x000000ff03137210 */ /* 0x000fc40007ffe1ff */
[C---:B------:R-:W-:Y:S02]  /*0300*/  LEA R11, R21.reuse, R8, 0x2 ;  /* 0x00000008150b7211 */ /* 0x040fe400078e10ff */
[C---:B------:R-:W-:Y:S02]  /*0310*/  IADD3 R3, PT, PT, R21.reuse, R14, RZ ;  /* 0x0000000e15037210 */ /* 0x040fe40007ffe0ff */
[C---:B------:R-:W-:Y:S02]  /*0320*/  LEA R10, R21.reuse, R10, 0x2 ;  /* 0x0000000a150a7211 */ /* 0x040fe400078e10ff */
[----:B01-3--:R-:W-:-:S07]  /*0330*/  IADD3 R8, PT, PT, R21, R12, RZ ;  /* 0x0000000c15087210 */ /* 0x00bfce0007ffe0ff */
.L_x_17:
[----:B------:R-:W-:Y:S04]  /*0340*/  BSSY.RECONVERGENT B0, `(.L_x_7) ;  /* 0x0000012000007945 */ /* 0x000fe80003800200 */
[----:B--23--:R-:W-:Y:S05]  /*0350*/  @P0 BRA `(.L_x_8) ;  /* 0x0000000000380947 */ /* 0x00cfea0003800000 */
[C---:B------:R-:W-:Y:S02]  /*0360*/  IADD3 R12, PT, PT, R21.reuse, 0x1, RZ ;  /* 0x00000001150c7810 */ /* 0x040fe40007ffe0ff */
[----:B------:R-:W-:Y:S02]  /*0370*/  ISETP.GE.AND P1, PT, R21, UR7, PT ;  /* 0x0000000715007c0c */ /* 0x000fe4000bf26270 */
[----:B------:R-:W-:Y:S02]  /*0380*/  ISETP.GE.AND P2, PT, R12, UR7, PT ;  /* 0x000000070c007c0c */ /* 0x000fe4000bf46270 */
[----:B------:R-:W-:-:S09]  /*0390*/  MOV R26, RZ ;  /* 0x000000ff001a7202 */ /* 0x000fd20000000f00 */
[----:B------:R-:W0:Y:S08]  /*03a0*/  @!P1 LDC.64 R14, c[0x0][0x380] ;  /* 0x0000e000ff0e9b82 */ /* 0x000e300000000a00 */
[----:B------:R-:W1:Y:S01]  /*03b0*/  @!P2 LDC.64 R12, c[0x0][0x380] ;  /* 0x0000e000ff0cab82 */ /* 0x000e620000000a00 */
[----:B0-----:R-:W-:-:S05]  /*03c0*/  @!P1 IMAD.WIDE.U32 R14, R6, 0x4, R14 ;  /* 0x00000004060e9825 */ /* 0x001fca00078e000e */
[----:B------:R-:W2:Y:S01]  /*03d0*/  @!P1 LDG.E.CONSTANT R26, desc[UR4][R14.64] ;  /* 0x000000040e1a9981 */ /* 0x000ea2000c1e9900 */
[----:B-1----:R-:W-:-:S06]  /*03e0*/  @!P2 IMAD.WIDE.U32 R12, R6, 0x4, R12 ;  /* 0x00000004060ca825 */ /* 0x002fcc00078e000c */
[----:B------:R-:W3:Y:S04]  /*03f0*/  @!P2 LDG.E.CONSTANT R12, desc[UR4][R12.64+0x4] ;  /* 0x000004040c0ca981 */ /* 0x000ee8000c1e9900 */
[----:B------:R0:W-:Y:S04]  /*0400*/  @P2 STS [R11+-0xf8], RZ ;  /* 0xffff08ff0b002388 */ /* 0x0001e80000000800 */
[----:B--2---:R0:W-:Y:S04]  /*0410*/  STS [R11+-0xfc], R26 ;  /* 0xffff041a0b007388 */ /* 0x0041e80000000800 */
[----:B---3--:R0:W-:Y:S01]  /*0420*/  @!P2 STS [R11+-0xf8], R12 ;  /* 0xffff080c0b00a388 */ /* 0x0081e20000000800 */
[----:B------:R-:W-:Y:S05]  /*0430*/  BRA `(.L_x_9) ;  /* 0x0000000000087947 */ /* 0x000fea0003800000 */
.L_x_8:
[----:B------:R1:W-:Y:S04]  /*0440*/  STS [R11+-0xfc], RZ ;  /* 0xffff04ff0b007388 */ /* 0x0003e80000000800 */
[----:B------:R1:W-:Y:S02]  /*0450*/  STS [R11+-0xf8], RZ ;  /* 0xffff08ff0b007388 */ /* 0x0003e40000000800 */
.L_x_9:
[----:B------:R-:W-:Y:S05]  /*0460*/  BSYNC.RECONVERGENT B0 ;  /* 0x0000000000007941 */ /* 0x000fea0003800200 */
.L_x_7:
[----:B0-----:R-:W-:Y:S01]  /*0470*/  IADD3 R12, PT, PT, R22, 0x1, RZ ;  /* 0x00000001160c7810 */ /* 0x001fe20007ffe0ff */
[----:B------:R-:W-:Y:S03]  /*0480*/  BSSY.RECONVERGENT B0, `(.L_x_10) ;  /* 0x0000014000007945 */ /* 0x000fe60003800200 */
[----:B------:R-:W-:Y:S02]  /*0490*/  ISETP.GE.AND P1, PT, R12, UR6, PT ;  /* 0x000000060c007c0c */ /* 0x000fe4000bf26270 */
[----:B------:R-:W-:-:S04]  /*04a0*/  IADD3 R12, PT, PT, R9, -0x1, RZ ;  /* 0xffffffff090c7810 */ /* 0x000fc80007ffe0ff */
[----:B------:R-:W-:-:S07]  /*04b0*/  ISETP.GE.AND P2, PT, R12, UR7, PT ;  /* 0x000000070c007c0c */ /* 0x000fce000bf46270 */
[----:B------:R0:W-:Y:S04]  /*04c0*/  @P1 STS [R11+0x8], RZ ;  /* 0x000008ff0b001388 */ /* 0x0001e80000000800 */
[----:B------:R0:W-:Y:S01]  /*04d0*/  @P1 STS [R11+0xc], RZ ;  /* 0x00000cff0b001388 */ /* 0x0001e20000000800 */
[----:B------:R-:W-:Y:S05]  /*04e0*/  @P1 BRA `(.L_x_11) ;  /* 0x0000000000341947 */ /* 0x000fea0003800000 */
[C---:B------:R-:W-:Y:S02]  /*04f0*/  ISETP.GE.AND P1, PT, R21.reuse, UR7, PT ;  /* 0x0000000715007c0c */ /* 0x040fe4000bf26270 */
[----:B------:R-:W-:-:S04]  /*0500*/  IADD3 R14, PT, PT, R21, 0x1, RZ ;  /* 0x00000001150e7810 */ /* 0x000fc80007ffe0ff */
[----:B------:R-:W-:-:S07]  /*0510*/  ISETP.GE.AND P3, PT, R14, UR7, PT ;  /* 0x000000070e007c0c */ /* 0x000fce000bf66270 */
[----:B------:R-:W2:Y:S02]  /*0520*/  @!P1 LDC.64 R12, c[0x0][0x380] ;  /* 0x0000e000ff0c9b82 */ /* 0x000ea40000000a00 */
[----:B--2---:R-:W-:-:S05]  /*0530*/  @!P1 IMAD.WIDE.U32 R12, R4, 0x4, R12 ;  /* 0x00000004040c9825 */ /* 0x004fca00078e000c */
[----:B------:R2:W3:Y:S02]  /*0540*/  @!P1 LDG.E.CONSTANT R14, desc[UR4][R12.64] ;  /* 0x000000040c0e9981 */ /* 0x0004e4000c1e9900 */
[----:B--2---:R-:W-:Y:S02]  /*0550*/  @!P3 MOV R12, R0 ;  /* 0x00000000000cb202 */ /* 0x004fe40000000f00 */
[----:B------:R-:W-:-:S05]  /*0560*/  @!P3 MOV R13, R7 ;  /* 0x00000007000db202 */ /* 0x000fca0000000f00 */
[----:B------:R-:W2:Y:S04]  /*0570*/  @!P3 LDG.E.CONSTANT R26, desc[UR4][R12.64] ;  /* 0x000000040c1ab981 */ /* 0x000ea8000c1e9900 */
[----:B------:R4:W-:Y:S04]  /*0580*/  @P1 STS [R11+0x8], RZ ;  /* 0x000008ff0b001388 */ /* 0x0009e80000000800 */
[----:B------:R4:W-:Y:S04]  /*0590*/  @P3 STS [R11+0xc], RZ ;  /* 0x00000cff0b003388 */ /* 0x0009e80000000800 */
[----:B---3--:R4:W-:Y:S04]  /*05a0*/  @!P1 STS [R11+0x8], R14 ;  /* 0x0000080e0b009388 */ /* 0x0089e80000000800 */
[----:B--2---:R4:W-:Y:S02]  /*05b0*/  @!P3 STS [R11+0xc], R26 ;  /* 0x00000c1a0b00b388 */ /* 0x0049e40000000800 */
.L_x_11:
[----:B------:R-:W-:Y:S05]  /*05c0*/  BSYNC.RECONVERGENT B0 ;  /* 0x0000000000007941 */ /* 0x000fea0003800200 */
.L_x_10:
[----:B------:R-:W-:Y:S04]  /*05d0*/  BSSY.RECONVERGENT B0, `(.L_x_12) ;  /* 0x0000014000007945 */ /* 0x000fe80003800200 */
[----:B------:R-:W-:Y:S05]  /*05e0*/  @P2 BRA `(.L_x_13) ;  /* 0x0000000000442947 */ /* 0x000fea0003800000 */
[C---:B------:R-:W-:Y:S01]  /*05f0*/  ISETP.GE.AND P1, PT, R23.reuse, UR8, PT ;  /* 0x0000000817007c0c */ /* 0x040fe2000bf26270 */
[----:B------:R-:W-:Y:S01]  /*0600*/  HFMA2 R27, -RZ, RZ, 0, 0 ;  /* 0x00000000ff1b7431 */ /* 0x000fe200000001ff */
[----:B------:R-:W-:-:S04]  /*0610*/  IADD3 R12, PT, PT, R23, 0x1, RZ ;  /* 0x00000001170c7810 */ /* 0x000fc80007ffe0ff */
[----:B------:R-:W-:-:S07]  /*0620*/  ISETP.GE.AND P2, PT, R12, UR8, PT ;  /* 0x000000080c007c0c */ /* 0x000fce000bf46270 */
[----:B----4-:R-:W2:Y:S08]  /*0630*/  @!P1 LDC.64 R14, c[0x0][0x388] ;  /* 0x0000e200ff0e9b82 */ /* 0x010eb00000000a00 */
[----:B------:R-:W3:Y:S01]  /*0640*/  @!P2 LDC.64 R12, c[0x0][0x388] ;  /* 0x0000e200ff0cab82 */ /* 0x000ee20000000a00 */
[----:B--2---:R-:W-:-:S05]  /*0650*/  @!P1 IMAD.WIDE R14, R8, 0x4, R14 ;  /* 0x00000004080e9825 */ /* 0x004fca00078e020e */
[----:B------:R-:W2:Y:S01]  /*0660*/  @!P1 LDG.E.CONSTANT R27, desc[UR4][R14.64] ;  /* 0x000000040e1b9981 */ /* 0x000ea2000c1e9900 */
[----:B------:R-:W-:-:S04]  /*0670*/  @!P2 IADD3 R26, P1, PT, R23, R18, RZ ;  /* 0x00000012171aa210 */ /* 0x000fc80007f3e0ff */
[----:B---3--:R-:W-:Y:S02]  /*0680*/  @!P2 LEA R12, P3, R26, R12, 0x2 ;  /* 0x0000000c1a0ca211 */ /* 0x008fe400078610ff */
[----:B------:R-:W-:-:S04]  /*0690*/  @!P2 LEA.HI.X.SX32 R28, R18, RZ, 0x1, P1 ;  /* 0x000000ff121ca211 */ /* 0x000fc800008f0eff */
[----:B------:R-:W-:-:S06]  /*06a0*/  @!P2 LEA.HI.X R13, R26, R13, R28, 0x2, P3 ;  /* 0x0000000d1a0da211 */ /* 0x000fcc00018f141c */
[----:B------:R-:W3:Y:S04]  /*06b0*/  @!P2 LDG.E.CONSTANT R13, desc[UR4][R12.64+0x4] ;  /* 0x000004040c0da981 */ /* 0x000ee8000c1e9900 */
[----:B------:R4:W-:Y:S04]  /*06c0*/  @P2 STS [R10+0x4], RZ ;  /* 0x000004ff0a002388 */ /* 0x0009e80000000800 */
[----:B--2---:R4:W-:Y:S04]  /*06d0*/  STS [R10], R27 ;  /* 0x0000001b0a007388 */ /* 0x0049e80000000800 */
[----:B---3--:R4:W-:Y:S01]  /*06e0*/  @!P2 STS [R10+0x4], R13 ;  /* 0x0000040d0a00a388 */ /* 0x0089e20000000800 */
[----:B------:R-:W-:Y:S05]  /*06f0*/  BRA `(.L_x_14) ;  /* 0x0000000000047947 */ /* 0x000fea0003800000 */
.L_x_13:
[----:B------:R2:W-:Y:S02]  /*0700*/  STS.64 [R10], RZ ;  /* 0x000000ff0a007388 */ /* 0x0005e40000000a00 */
.L_x_14:
[----:B------:R-:W-:Y:S05]  /*0710*/  BSYNC.RECONVERGENT B0 ;  /* 0x0000000000007941 */ /* 0x000fea0003800200 */
.L_x_12:
[----:B------:R-:W-:Y:S01]  /*0720*/  ISETP.GE.AND P1, PT, R9, UR7, PT ;  /* 0x0000000709007c0c */ /* 0x000fe2000bf26270 */
[----:B------:R-:W-:-:S12]  /*0730*/  BSSY.RECONVERGENT B0, `(.L_x_15) ;  /* 0x0000014000007945 */ /* 0x000fd80003800200 */
[----:B------:R3:W-:Y:S04]  /*0740*/  @P1 STS [R10+0x104], RZ ;  /* 0x000104ff0a001388 */ /* 0x0007e80000000800 */
[----:B------:R3:W-:Y:S01]  /*0750*/  @P1 STS [R10+0x108], RZ ;  /* 0x000108ff0a001388 */ /* 0x0007e20000000800 */
[----:B------:R-:W-:Y:S05]  /*0760*/  @P1 BRA `(.L_x_16) ;  /* 0x0000000000401947 */ /* 0x000fea0003800000 */
[C---:B------:R-:W-:Y:S02]  /*0770*/  IADD3 R12, PT, PT, R23.reuse, 0x1, RZ ;  /* 0x00000001170c7810 */ /* 0x040fe40007ffe0ff */
[----:B------:R-:W-:Y:S02]  /*0780*/  ISETP.GE.AND P1, PT, R23, UR8, PT ;  /* 0x0000000817007c0c */ /* 0x000fe4000bf26270 */
[----:B------:R-:W-:-:S13]  /*0790*/  ISETP.GE.AND P4, PT, R12, UR8, PT ;  /* 0x000000080c007c0c */ /* 0x000fda000bf86270 */
[----:B----4-:R-:W4:Y:S01]  /*07a0*/  @!P4 LDC.64 R12, c[0x0][0x388] ;  /* 0x0000e200ff0ccb82 */ /* 0x010f220000000a00 */
[----:B------:R-:W-:-:S04]  /*07b0*/  @!P4 IADD3 R14, P2, PT, R23, R2, RZ ;  /* 0x00000002170ec210 */ /* 0x000fc80007f5e0ff */
[----:B------:R-:W-:Y:S02]  /*07c0*/  @!P4 LEA.HI.X.SX32 R15, R2, RZ, 0x1, P2 ;  /* 0x000000ff020fc211 */ /* 0x000fe400010f0eff */
[----:B----4-:R-:W-:-:S04]  /*07d0*/  @!P4 LEA R12, P3, R14, R12, 0x2 ;  /* 0x0000000c0e0cc211 */ /* 0x010fc800078610ff */
[----:B------:R-:W-:Y:S02]  /*07e0*/  @!P4 LEA.HI.X R13, R14, R13, R15, 0x2, P3 ;  /* 0x0000000d0e0dc211 */ /* 0x000fe400018f140f */
[----:B------:R-:W4:Y:S04]  /*07f0*/  @!P1 LDC.64 R14, c[0x0][0x388] ;  /* 0x0000e200ff0e9b82 */ /* 0x000f280000000a00 */
[----:B------:R-:W5:Y:S01]  /*0800*/  @!P4 LDG.E.CONSTANT R13, desc[UR4][R12.64+0x4] ;  /* 0x000004040c0dc981 */ /* 0x000f62000c1e9900 */
[----:B----4-:R-:W-:-:S06]  /*0810*/  @!P1 IMAD.WIDE R14, R3, 0x4, R14 ;  /* 0x00000004030e9825 */ /* 0x010fcc00078e020e */
[----:B------:R-:W4:Y:S04]  /*0820*/  @!P1 LDG.E.CONSTANT R15, desc[UR4][R14.64] ;  /* 0x000000040e0f9981 */ /* 0x000f28000c1e9900 */
[----:B------:R0:W-:Y:S04]  /*0830*/  @P1 STS [R10+0x104], RZ ;  /* 0x000104ff0a001388 */ /* 0x0001e80000000800 */
[----:B------:R0:W-:Y:S04]  /*0840*/  @P4 STS [R10+0x108], RZ ;  /* 0x000108ff0a004388 */ /* 0x0001e80000000800 */
[----:B-----5:R0:W-:Y:S04]  /*0850*/  @!P4 STS [R10+0x108], R13 ;  /* 0x0001080d0a00c388 */ /* 0x0201e80000000800 */
[----:B----4-:R0:W-:Y:S02]  /*0860*/  @!P1 STS [R10+0x104], R15 ;  /* 0x0001040f0a009388 */ /* 0x0101e40000000800 */
.L_x_16:
[----:B------:R-:W-:Y:S05]  /*0870*/  BSYNC.RECONVERGENT B0 ;  /* 0x0000000000007941 */ /* 0x000fea0003800200 */
.L_x_15:
[----:B------:R-:W-:Y:S01]  /*0880*/  BAR.SYNC.DEFER_BLOCKING 0x0 ;  /* 0x0000000000007b1d */ /* 0x000fe20000010000 */
[----:B------:R-:W-:Y:S02]  /*0890*/  IADD3 R19, PT, PT, R19, 0x1, RZ ;  /* 0x0000000113137810 */ /* 0x000fe40007ffe0ff */
[----:B------:R-:W-:Y:S02]  /*08a0*/  IADD3 R0, P2, PT, R0, 0x100, RZ ;  /* 0x0000010000007810 */ /* 0x000fe40007f5e0ff */
[----:B------:R-:W-:Y:S02]  /*08b0*/  ISETP.NE.AND P1, PT, R19, RZ, PT ;  /* 0x000000ff1300720c */ /* 0x000fe40003f25270 */
[----:B------:R-:W-:Y:S02]  /*08c0*/  IADD3 R9, PT, PT, R9, 0x40, RZ ;  /* 0x0000004009097810 */ /* 0x000fe40007ffe0ff */
[----:B------:R-:W-:Y:S02]  /*08d0*/  IADD3 R6, PT, PT, R6, 0x40, RZ ;  /* 0x0000004006067810 */ /* 0x000fe40007ffe0ff */
[----:B------:R-:W-:-:S02]  /*08e0*/  IADD3 R21, PT, PT, R21, 0x40, RZ ;  /* 0x0000004015157810 */ /* 0x000fc40007ffe0ff */
[----:B------:R-:W-:Y:S02]  /*08f0*/  IADD3 R4, PT, PT, R4, 0x40, RZ ;  /* 0x0000004004047810 */ /* 0x000fe40007ffe0ff */
[----:B------:R-:W-:Y:S01]  /*0900*/  IADD3.X R7, PT, PT, RZ, R7, RZ, P2, !PT ;  /* 0x00000007ff077210 */ /* 0x000fe200017fe4ff */
[----:B0---4-:R-:W-:Y:S04]  /*0910*/  LDS.64 R12, [R20] ;  /* 0x00000000140c7984 */ /* 0x011fe80000000a00 */
[----:B------:R-:W0:Y:S04]  /*0920*/  LDS.64 R14, [R5] ;  /* 0x00000000050e7984 */ /* 0x000e280000000a00 */
[----:B------:R-:W4:Y:S01]  /*0930*/  LDS R27, [R20+0x104] ;  /* 0x00010400141b7984 */ /* 0x000f220000000800 */
[C---:B0-----:R-:W-:Y:S01]  /*0940*/  FFMA R26, R12.reuse, R14, R17 ;  /* 0x0000000e0c1a7223 */ /* 0x041fe20000000011 */
[----:B------:R-:W-:Y:S01]  /*0950*/  FFMA R12, R12, R15, R24 ;  /* 0x0000000f0c0c7223 */ /* 0x000fe20000000018 */
[----:B----4-:R-:W-:Y:S01]  /*0960*/  FFMA R17, R14, R27, R25 ;  /* 0x0000001b0e117223 */ /* 0x010fe20000000019 */
[----:B------:R-:W-:-:S02]  /*0970*/  FFMA R29, R27, R15, R16 ;  /* 0x0000000f1b1d7223 */ /* 0x000fc40000000010 */
[----:B------:R-:W0:Y:S04]  /*0980*/  LDS R27, [R5+0x104] ;  /* 0x00010400051b7984 */ /* 0x000e280000000800 */
[----:B------:R-:W4:Y:S04]  /*0990*/  LDS.64 R14, [R20+0x108] ;  /* 0x00010800140e7984 */ /* 0x000f280000000a00 */
[----:B------:R-:W5:Y:S01]  /*09a0*/  LDS R16, [R5+0x108] ;  /* 0x0001080005107984 */ /* 0x000f620000000800 */
[CC--:B0-----:R-:W-:Y:S01]  /*09b0*/  FFMA R25, R27.reuse, R13.reuse, R26 ;  /* 0x0000000d1b197223 */ /* 0x0c1fe2000000001a */
[-C--:B----4-:R-:W-:Y:S01]  /*09c0*/  FFMA R27, R27, R14.reuse, R17 ;  /* 0x0000000e1b1b7223 */ /* 0x090fe20000000011 */
[C---:B-----5:R-:W-:Y:S01]  /*09d0*/  FFMA R24, R16.reuse, R13, R12 ;  /* 0x0000000d10187223 */ /* 0x060fe2000000000c */
[----:B------:R-:W-:Y:S01]  /*09e0*/  FFMA R14, R16, R14, R29 ;  /* 0x0000000e100e7223 */ /* 0x000fe2000000001d */
[----:B------:R-:W-:Y:S04]  /*09f0*/  LDS.64 R12, [R20+0x8] ;  /* 0x00000800140c7984 */ /* 0x000fe80000000a00 */
[----:B------:R-:W0:Y:S04]  /*0a00*/  LDS.64 R16, [R5+0x208] ;  /* 0x0002080005107984 */ /* 0x000e280000000a00 */
[----:B------:R-:W4:Y:S01]  /*0a10*/  LDS R29, [R5+0x30c] ;  /* 0x00030c00051d7984 */ /* 0x000f220000000800 */
[----:B0-----:R-:W-:Y:S01]  /*0a20*/  FFMA R24, R12, R17, R24 ;  /* 0x000000110c187223 */ /* 0x001fe20000000018 */
[-C--:B------:R-:W-:Y:S01]  /*0a30*/  FFMA R27, R16, R15.reuse, R27 ;  /* 0x0000000f101b7223 */ /* 0x080fe2000000001b */
[----:B------:R-:W-:Y:S01]  /*0a40*/  FFMA R17, R17, R15, R14 ;  /* 0x0000000f11117223 */ /* 0x000fe2000000000e */
[----:B------:R-:W-:Y:S01]  /*0a50*/  FFMA R26, R12, R16, R25 ;  /* 0x000000100c1a7223 */ /* 0x000fe20000000019 */
[----:B------:R-:W0:Y:S03]  /*0a60*/  LDS.64 R14, [R20+0x110] ;  /* 0x00011000140e7984 */ /* 0x000e260000000a00 */
[C---:B----4-:R-:W-:Y:S01]  /*0a70*/  FFMA R25, R29.reuse, R13, R26 ;  /* 0x0000000d1d197223 */ /* 0x050fe2000000001a */
[----:B------:R-:W4:Y:S01]  /*0a80*/  LDS R12, [R5+0x310] ;  /* 0x00031000050c7984 */ /* 0x000f220000000800 */
[----:B0-----:R-:W-:-:S03]  /*0a90*/  FFMA R27, R29, R14, R27 ;  /* 0x0000000e1d1b7223 */ /* 0x001fc6000000001b */
[----:B------:R-:W-:Y:S01]  /*0aa0*/  LDS R29, [R5+0x514] ;  /* 0x00051400051d7984 */ /* 0x000fe20000000800 */
[C---:B----4-:R-:W-:Y:S01]  /*0ab0*/  FFMA R24, R12.reuse, R13, R24 ;  /* 0x0000000d0c187223 */ /* 0x050fe20000000018 */
[----:B------:R-:W-:Y:S02]  /*0ac0*/  FFMA R14, R12, R14, R17 ;  /* 0x0000000e0c0e7223 */ /* 0x000fe40000000011 */
[----:B------:R-:W-:Y:S04]  /*0ad0*/  LDS.64 R12, [R20+0x10] ;  /* 0x00001000140c7984 */ /* 0x000fe80000000a00 */
[----:B------:R-:W0:Y:S02]  /*0ae0*/  LDS.64 R16, [R5+0x410] ;  /* 0x0004100005107984 */ /* 0x000e240000000a00 */
[----:B0-----:R-:W-:Y:S01]  /*0af0*/  FFMA R24, R12, R17, R24 ;  /* 0x000000110c187223 */ /* 0x001fe20000000018 */
[-C--:B------:R-:W-:Y:S01]  /*0b00*/  FFMA R27, R16, R15.reuse, R27 ;  /* 0x0000000f101b7223 */ /* 0x080fe2000000001b */
[----:B------:R-:W-:Y:S01]  /*0b10*/  FFMA R17, R17, R15, R14 ;  /* 0x0000000f11117223 */ /* 0x000fe2000000000e */
[----:B------:R-:W-:Y:S01]  /*0b20*/  FFMA R26, R12, R16, R25 ;  /* 0x000000100c1a7223 */ /* 0x000fe20000000019 */
[----:B------:R-:W0:Y:S03]  /*0b30*/  LDS.64 R14, [R20+0x118] ;  /* 0x00011800140e7984 */ /* 0x000e260000000a00 */
[C---:B------:R-:W-:Y:S01]  /*0b40*/  FFMA R25, R29.reuse, R13, R26 ;  /* 0x0000000d1d197223 */ /* 0x040fe2000000001a */
        /* <DEDUP_REMOVED lines=358> */
[C---:B0-----:R-:W-:Y:S01]  /*21b0*/  FFMA R24, R12.reuse, R17, R24 ;  /* 0x000000110c187223 */ /* 0x041fe20000000018 */
[----:B------:R-:W-:Y:S01]  /*21c0*/  FFMA R26, R12, R16, R25 ;  /* 0x000000100c1a7223 */ /* 0x000fe20000000019 */
[-C--:B------:R-:W-:Y:S01]  /*21d0*/  FFMA R27, R16, R15.reuse, R27 ;  /* 0x0000000f101b7223 */ /* 0x080fe2000000001b */
[----:B------:R-:W-:Y:S01]  /*21e0*/  FFMA R17, R17, R15, R14 ;  /* 0x0000000f11117223 */ /* 0x000fe2000000000e */
[----:B------:R-:W0:Y:S01]  /*21f0*/  LDS R12, [R5+0x3df8] ;  /* 0x003df800050c7984 */ /* 0x000e220000000800 */
[----:B------:R-:W-:-:S03]  /*2200*/  FFMA R25, R29, R13, R26 ;  /* 0x0000000d1d197223 */ /* 0x000fc6000000001a */
[----:B------:R-:W4:Y:S01]  /*2210*/  LDS.64 R14, [R20+0x1f8] ;  /* 0x0001f800140e7984 */ /* 0x000f220000000a00 */
[C---:B0-----:R-:W-:Y:S01]  /*2220*/  FFMA R24, R12.reuse, R13, R24 ;  /* 0x0000000d0c187223 */ /* 0x041fe20000000018 */
[-C--:B----4-:R-:W-:Y:S01]  /*2230*/  FFMA R26, R12, R14.reuse, R17 ;  /* 0x0000000e0c1a7223 */ /* 0x090fe20000000011 */
[----:B------:R-:W-:Y:S01]  /*2240*/  FFMA R27, R29, R14, R27 ;  /* 0x0000000e1d1b7223 */ /* 0x000fe2000000001b */
[----:B------:R-:W-:Y:S04]  /*2250*/  LDS.64 R12, [R20+0xf8] ;  /* 0x0000f800140c7984 */ /* 0x000fe80000000a00 */
[----:B------:R-:W0:Y:S04]  /*2260*/  LDS.64 R16, [R5+0x3ef8] ;  /* 0x003ef80005107984 */ /* 0x000e280000000a00 */
[----:B------:R-:W4:Y:S01]  /*2270*/  LDS R29, [R5+0x4000] ;  /* 0x00400000051d7984 */ /* 0x000f220000000800 */
[----:B0-----:R-:W-:Y:S01]  /*2280*/  FFMA R14, R12, R16, R25 ;  /* 0x000000100c0e7223 */ /* 0x001fe20000000019 */
[----:B------:R-:W-:-:S02]  /*2290*/  FFMA R27, R16, R15, R27 ;  /* 0x0000000f101b7223 */ /* 0x000fc4000000001b */
[----:B------:R-:W0:Y:S01]  /*22a0*/  LDS R25, [R5+0x3ffc] ;  /* 0x003ffc0005197984 */ /* 0x000e220000000800 */
[----:B------:R-:W-:Y:S01]  /*22b0*/  FFMA R26, R17, R15, R26 ;  /* 0x0000000f111a7223 */ /* 0x000fe2000000001a */
[----:B------:R-:W-:Y:S01]  /*22c0*/  FFMA R24, R12, R17, R24 ;  /* 0x000000110c187223 */ /* 0x000fe20000000018 */
[----:B------:R-:W5:Y:S01]  /*22d0*/  LDC R15, c[0x0][0x39c] ;  /* 0x0000e700ff0f7b82 */ /* 0x000f620000000800 */
[----:B------:R-:W1:Y:S02]  /*22e0*/  LDS R16, [R20+0x200] ;  /* 0x0002000014107984 */ /* 0x000e640000000800 */
[----:B----4-:R-:W-:Y:S01]  /*22f0*/  FFMA R24, R29, R13, R24 ;  /* 0x0000000d1d187223 */ /* 0x010fe20000000018 */
[C---:B-----5:R-:W-:Y:S02]  /*2300*/  LEA R18, R15.reuse, R18, 0x6 ;  /* 0x000000120f127211 */ /* 0x060fe400078e30ff */
[C---:B------:R-:W-:Y:S02]  /*2310*/  LEA R8, R15.reuse, R8, 0x6 ;  /* 0x000000080f087211 */ /* 0x040fe400078e30ff */
[----:B------:R-:W-:-:S02]  /*2320*/  LEA R2, R15, R2, 0x6 ;  /* 0x000000020f027211 */ /* 0x000fc400078e30ff */
[----:B------:R-:W-:Y:S01]  /*2330*/  LEA R3, R15, R3, 0x6 ;  /* 0x000000030f037211 */ /* 0x000fe200078e30ff */
[C---:B0-----:R-:W-:Y:S01]  /*2340*/  FFMA R17, R25.reuse, R13, R14 ;  /* 0x0000000d19117223 */ /* 0x041fe2000000000e */
[-C--:B-1----:R-:W-:Y:S01]  /*2350*/  FFMA R25, R25, R16.reuse, R27 ;  /* 0x0000001019197223 */ /* 0x082fe2000000001b */
[----:B------:R-:W-:Y:S01]  /*2360*/  FFMA R16, R29, R16, R26 ;  /* 0x000000101d107223 */ /* 0x000fe2000000001a */
[----:B------:R-:W-:Y:S06]  /*2370*/  BAR.SYNC.DEFER_BLOCKING 0x0 ;  /* 0x0000000000007b1d */ /* 0x000fec0000010000 */
[----:B------:R-:W-:Y:S05]  /*2380*/  @P1 BRA `(.L_x_17) ;  /* 0xffffffdc00ec1947 */ /* 0x000fea000383ffff */
.L_x_6:
[----:B------:R-:W0:Y:S01]  /*2390*/  LDCU UR6, c[0x0][0x398] ;  /* 0x00007300ff0677ac */ /* 0x000e220008000800 */
[C---:B------:R-:W-:Y:S01]  /*23a0*/  IADD3 R8, PT, PT, R22.reuse, 0x1, RZ ;  /* 0x0000000116087810 */ /* 0x040fe20007ffe0ff */
[----:B------:R-:W-:Y:S01]  /*23b0*/  BSSY.RECONVERGENT B0, `(.L_x_18) ;  /* 0x0000013000007945 */ /* 0x000fe20003800200 */
[----:B0-----:R-:W-:Y:S02]  /*23c0*/  ISETP.GE.AND P1, PT, R22, UR6, PT ;  /* 0x0000000616007c0c */ /* 0x001fe4000bf26270 */
[----:B------:R-:W-:-:S11]  /*23d0*/  ISETP.GE.AND P0, PT, R8, UR6, PT ;  /* 0x0000000608007c0c */ /* 0x000fd6000bf06270 */
[----:B------:R-:W-:Y:S05]  /*23e0*/  @P1 BRA `(.L_x_19) ;  /* 0x00000000003c1947 */ /* 0x000fea0003800000 */
[----:B------:R-:W0:Y:S01]  /*23f0*/  LDCU UR7, c[0x0][0x39c] ;  /* 0x00007380ff0777ac */ /* 0x000e220008000800 */
[----:B------:R-:W-:-:S04]  /*2400*/  IADD3 R0, PT, PT, R23, 0x1, RZ ;  /* 0x0000000117007810 */ /* 0x000fc80007ffe0ff */
[----:B0-----:R-:W-:Y:S01]  /*2410*/  ISETP.GE.AND P1, PT, R0, UR7, PT ;  /* 0x0000000700007c0c */ /* 0x001fe2000bf26270 */
[----:B------:R-:W-:Y:S01]  /*2420*/  IMAD R22, R22, UR7, RZ ;  /* 0x0000000716167c24 */ /* 0x000fe2000f8e02ff */
[----:B------:R-:W-:-:S11]  /*2430*/  ISETP.GE.AND P3, PT, R23, UR7, PT ;  /* 0x0000000717007c0c */ /* 0x000fd6000bf66270 */
[----:B------:R-:W0:Y:S01]  /*2440*/  @!P1 LDC.64 R2, c[0x0][0x390] ;  /* 0x0000e400ff029b82 */ /* 0x000e220000000a00 */
[CC--:B------:R-:W-:Y:S02]  /*2450*/  @!P1 IADD3 R0, P2, PT, R23.reuse, R22.reuse, RZ ;  /* 0x0000001617009210 */ /* 0x0c0fe40007f5e0ff */
[----:B------:R-:W-:Y:S02]  /*2460*/  @!P3 IADD3 R7, PT, PT, R23, R22, RZ ;  /* 0x000000161707b210 */ /* 0x000fe40007ffe0ff */
[----:B------:R-:W-:-:S03]  /*2470*/  @!P1 IADD3.X R6, PT, PT, RZ, RZ, RZ, P2, !PT ;  /* 0x000000ffff069210 */ /* 0x000fc600017fe4ff */
[----:B------:R-:W1:Y:S01]  /*2480*/  @!P3 LDC.64 R4, c[0x0][0x390] ;  /* 0x0000e400ff04bb82 */ /* 0x000e620000000a00 */
[----:B0-----:R-:W-:-:S04]  /*2490*/  @!P1 LEA R2, P2, R0, R2, 0x2 ;  /* 0x0000000200029211 */ /* 0x001fc800078410ff */
[----:B------:R-:W-:Y:S01]  /*24a0*/  @!P1 LEA.HI.X R3, R0, R3, R6, 0x2, P2 ;  /* 0x0000000300039211 */ /* 0x000fe200010f1406 */
[----:B-1----:R-:W-:-:S05]  /*24b0*/  @!P3 IMAD.WIDE.U32 R4, R7, 0x4, R4 ;  /* 0x000000040704b825 */ /* 0x002fca00078e0004 */
[----:B------:R0:W-:Y:S04]  /*24c0*/  @!P3 STG.E desc[UR4][R4.64], R17 ;  /* 0x000000110400b986 */ /* 0x0001e8000c101904 */
[----:B------:R0:W-:Y:S02]  /*24d0*/  @!P1 STG.E desc[UR4][R2.64+0x4], R24 ;  /* 0x0000041802009986 */ /* 0x0001e4000c101904 */
.L_x_19:
[----:B------:R-:W-:Y:S05]  /*24e0*/  BSYNC.RECONVERGENT B0 ;  /* 0x0000000000007941 */ /* 0x000fea0003800200 */
.L_x_18:
[----:B------:R-:W-:Y:S05]  /*24f0*/  @P0 EXIT ;  /* 0x000000000000094d */ /* 0x000fea0003800000 */
[----:B------:R-:W1:Y:S01]  /*2500*/  LDCU UR6, c[0x0][0x39c] ;  /* 0x00007380ff0677ac */ /* 0x000e620008000800 */
[C---:B0-----:R-:W-:Y:S02]  /*2510*/  IADD3 R4, PT, PT, R23.reuse, 0x1, RZ ;  /* 0x0000000117047810 */ /* 0x041fe40007ffe0ff */
[----:B-1----:R-:W-:Y:S01]  /*2520*/  ISETP.GE.AND P0, PT, R23, UR6, PT ;  /* 0x0000000617007c0c */ /* 0x002fe2000bf06270 */
[----:B------:R-:W-:Y:S01]  /*2530*/  IMAD R0, R8, UR6, RZ ;  /* 0x0000000608007c24 */ /* 0x000fe2000f8e02ff */
[----:B------:R-:W-:-:S11]  /*2540*/  ISETP.GE.AND P1, PT, R4, UR6, PT ;  /* 0x0000000604007c0c */ /* 0x000fd6000bf26270 */
[----:B------:R-:W0:Y:S01]  /*2550*/  @!P0 LDC.64 R2, c[0x0][0x390] ;  /* 0x0000e400ff028b82 */ /* 0x000e220000000a00 */
[----:B------:R-:W-:-:S05]  /*2560*/  @!P0 IADD3 R5, PT, PT, R23, R0, RZ ;  /* 0x0000000017058210 */ /* 0x000fca0007ffe0ff */
[----:B0-----:R-:W-:-:S05]  /*2570*/  @!P0 IMAD.WIDE.U32 R2, R5, 0x4, R2 ;  /* 0x0000000405028825 */ /* 0x001fca00078e0002 */
[----:B------:R0:W-:Y:S01]  /*2580*/  @!P0 STG.E desc[UR4][R2.64], R25 ;  /* 0x0000001902008986 */ /* 0x0001e2000c101904 */
[----:B------:R-:W-:Y:S05]  /*2590*/  @P1 EXIT ;  /* 0x000000000000194d */ /* 0x000fea0003800000 */
[----:B------:R-:W1:Y:S01]  /*25a0*/  LDCU.64 UR6, c[0x0][0x390] ;  /* 0x00007200ff0677ac */ /* 0x000e620008000a00 */
[----:B------:R-:W-:-:S04]  /*25b0*/  IADD3 R0, P0, PT, R23, R0, RZ ;  /* 0x0000000017007210 */ /* 0x000fc80007f1e0ff */
[----:B0-----:R-:W-:Y:S02]  /*25c0*/  IADD3.X R3, PT, PT, RZ, RZ, RZ, P0, !PT ;  /* 0x000000ffff037210 */ /* 0x001fe400007fe4ff */
[----:B-1----:R-:W-:-:S04]  /*25d0*/  LEA R2, P0, R0, UR6, 0x2 ;  /* 0x0000000600027c11 */ /* 0x002fc8000f8010ff */
[----:B------:R-:W-:-:S05]  /*25e0*/  LEA.HI.X R3, R0, UR7, R3, 0x2, P0 ;  /* 0x0000000700037c11 */ /* 0x000fca00080f1403 */
[----:B------:R-:W-:Y:S01]  /*25f0*/  STG.E desc[UR4][R2.64+0x4], R16 ;  /* 0x0000041002007986 */ /* 0x000fe2000c101904 */
[----:B------:R-:W-:Y:S05]  /*2600*/  EXIT ;  /* 0x000000000000794d */ /* 0x000fea0003800000 */
.L_x_20:
        /* <DEDUP_REMOVED lines=15> */
.L_x_32:


//--------------------- .text._Z23matrixMultiplyV100LargeILi64EEvPKfS1_Pfiii --------------------------
	.section	.text._Z23matrixMultiplyV100LargeILi64EEvPKfS1_Pfiii,"ax",@progbits
	.align	128
        .global         _Z23matrixMultiplyV100LargeILi64EEvPKfS1_Pfiii
        .type           _Z23matrixMultiplyV100LargeILi64EEvPKfS1_Pfiii,@function
        .size           _Z23matrixMultiplyV100LargeILi64EEvPKfS1_Pfiii,(.L_x_33 - _Z23matrixMultiplyV100LargeILi64EEvPKfS1_Pfiii)
        .other          _Z23matrixMultiplyV100LargeILi64EEvPKfS1_Pfiii,@"STO_CUDA_ENTRY STV_DEFAULT"
_Z23matrixMultiplyV100LargeILi64EEvPKfS1_Pfiii:
.text._Z23matrixMultiplyV100LargeILi64EEvPKfS1_Pfiii:
[----:B------:R-:W-:Y:S01]  /*0000*/  LDC R1, c[0x0][0x37c] ;  /* 0x0000df00ff017b82 */ /* 0x000fe20000000800 */
[----:B------:R-:W0:Y:S01]  /*0010*/  S2R R3, SR_TID.Y ;  /* 0x0000000000037919 */ /* 0x000e220000002200 */
[----:B------:R-:W1:Y:S01]  /*0020*/  LDCU UR7, c[0x0][0x3a0] ;  /* 0x00007400ff0777ac */ /* 0x000e620008000800 */
[----:B------:R-:W-:Y:S01]  /*0030*/  HFMA2 R53, -RZ, RZ, 0, 0 ;  /* 0x00000000ff357431 */ /* 0x000fe200000001ff */
[----:B------:R-:W-:Y:S01]  /*0040*/  CS2R R38, SRZ ;  /* 0x0000000000267805 */ /* 0x000fe2000001ff00 */
[----:B------:R-:W2:Y:S01]  /*0050*/  S2R R0, SR_TID.X ;  /* 0x0000000000007919 */ /* 0x000ea20000002100 */
[----:B------:R-:W-:Y:S01]  /*0060*/  HFMA2 R49, -RZ, RZ, 0, 0 ;  /* 0x00000000ff317431 */ /* 0x000fe200000001ff */
[----:B------:R-:W-:Y:S01]  /*0070*/  MOV R57, RZ ;  /* 0x000000ff00397202 */ /* 0x000fe20000000f00 */
[----:B------:R-:W-:Y:S01]  /*0080*/  HFMA2 R37, -RZ, RZ, 0, 0 ;  /* 0x00000000ff257431 */ /* 0x000fe200000001ff */
[----:B------:R-:W3:Y:S01]  /*0090*/  S2R R43, SR_CTAID.Y ;  /* 0x00000000002b7919 */ /* 0x000ee20000002600 */
[----:B------:R-:W-:-:S02]  /*00a0*/  CS2R R34, SRZ ;  /* 0x0000000000227805 */ /* 0x000fc4000001ff00 */
[----:B------:R-:W-:Y:S02]  /*00b0*/  MOV R51, RZ ;  /* 0x000000ff00337202 */ /* 0x000fe40000000f00 */
[----:B------:R-:W-:Y:S01]  /*00c0*/  CS2R R32, SRZ ;  /* 0x0000000000207805 */ /* 0x000fe2000001ff00 */
[----:B------:R-:W4:Y:S01]  /*00d0*/  S2R R41, SR_CTAID.X ;  /* 0x0000000000297919 */ /* 0x000f220000002500 */
[----:B------:R-:W-:Y:S02]  /*00e0*/  MOV R47, RZ ;  /* 0x000000ff002f7202 */ /* 0x000fe40000000f00 */
[----:B------:R-:W-:Y:S02]  /*00f0*/  CS2R R22, SRZ ;  /* 0x0000000000167805 */ /* 0x000fe4000001ff00 */
[----:B------:R-:W-:Y:S01]  /*0100*/  CS2R R20, SRZ ;  /* 0x0000000000147805 */ /* 0x000fe2000001ff00 */
[----:B------:R-:W3:Y:S01]  /*0110*/  LDCU.64 UR8, c[0x0][0x358] ;  /* 0x00006b00ff0877ac */ /* 0x000ee20008000a00 */
[----:B-1----:R-:W-:Y:S01]  /*0120*/  UISETP.GE.AND UP0, UPT, UR7, 0x1, UPT ;  /* 0x000000010700788c */ /* 0x002fe2000bf06270 */
[----:B------:R-:W1:Y:S01]  /*0130*/  LDCU UR15, c[0x0][0x398] ;  /* 0x00007300ff0f77ac */ /* 0x000e620008000800 */
[----:B0-----:R-:W-:-:S02]  /*0140*/  SHF.L.U32 R44, R3, 0x2, RZ ;  /* 0x00000002032c7819 */ /* 0x001fc400000006ff */
[----:B--2---:R-:W-:Y:S02]  /*0150*/  SHF.L.U32 R42, R0, 0x2, RZ ;  /* 0x00000002002a7819 */ /* 0x004fe400000006ff */
[----:B---3--:R-:W-:Y:S02]  /*0160*/  LEA R43, R43, R44, 0x6 ;  /* 0x0000002c2b2b7211 */ /* 0x008fe400078e30ff */
[----:B----4-:R-:W-:Y:S01]  /*0170*/  LEA R41, R41, R42, 0x6 ;  /* 0x0000002a29297211 */ /* 0x010fe200078e30ff */
[----:B-1----:R-:W-:Y:S06]  /*0180*/  BRA.U !UP0, `(.L_x_21) ;  /* 0x00000055087c7547 */ /* 0x002fec000b800000 */
[----:B------:R-:W0:Y:S01]  /*0190*/  S2UR UR6, SR_CgaCtaId ;  /* 0x00000000000679c3 */ /* 0x000e220000008800 */
[----:B------:R-:W-:Y:S01]  /*01a0*/  UMOV UR4, 0x400 ;  /* 0x0000040000047882 */ /* 0x000fe20000000000 */
[----:B------:R-:W-:Y:S01]  /*01b0*/  IMAD R2, R3, 0x44, R0 ;  /* 0x0000004403027824 */ /* 0x000fe200078e0200 */
[----:B------:R-:W-:Y:S01]  /*01c0*/  UIADD3 UR5, UPT, UPT, UR4, 0x4400, URZ ;  /* 0x0000440004057890 */ /* 0x000fe2000fffe0ff */
[----:B------:R-:W-:Y:S01]  /*01d0*/  MOV R38, RZ ;  /* 0x000000ff00267202 */ /* 0x000fe20000000f00 */
[----:B------:R-:W-:Y:S01]  /*01e0*/  IMAD R3, R43, UR7, R42 ;  /* 0x000000072b037c24 */ /* 0x000fe2000f8e022a */
[----:B------:R-:W1:Y:S01]  /*01f0*/  LDCU UR14, c[0x0][0x3a0] ;  /* 0x00007400ff0e77ac */ /* 0x000e620008000800 */
[----:B------:R-:W2:Y:S01]  /*0200*/  LDCU.64 UR10, c[0x0][0x398] ;  /* 0x00007300ff0a77ac */ /* 0x000ea20008000a00 */
[----:B------:R-:W3:Y:S01]  /*0210*/  LDCU.64 UR12, c[0x0][0x388] ;  /* 0x00007100ff0c77ac */ /* 0x000ee20008000a00 */
[----:B0-----:R-:W-:Y:S02]  /*0220*/  ULEA UR4, UR6, UR4, 0x18 ;  /* 0x0000000406047291 */ /* 0x001fe4000f8ec0ff */
[----:B------:R-:W-:-:S04]  /*0230*/  ULEA UR5, UR6, UR5, 0x18 ;  /* 0x0000000506057291 */ /* 0x000fc8000f8ec0ff */
[C---:B------:R-:W-:Y:S01]  /*0240*/  LEA R40, R2.reuse, UR4, 0x4 ;  /* 0x0000000402287c11 */ /* 0x040fe2000f8e20ff */
[----:B------:R-:W-:Y:S01]  /*0250*/  UMOV UR4, URZ ;  /* 0x000000ff00047c82 */ /* 0x000fe20008000000 */
[----:B-123--:R-:W-:-:S07]  /*0260*/  LEA R2, R2, UR5, 0x4 ;  /* 0x0000000502027c11 */ /* 0x00efce000f8e20ff */
.L_x_22:
[----:B------:R-:W-:Y:S01]  /*0270*/  MOV R5, UR4 ;  /* 0x0000000400057c02 */ /* 0x000fe20008000f00 */
[----:B------:R-:W0:Y:S01]  /*0280*/  LDC.64 R8, c[0x0][0x380] ;  /* 0x0000e000ff087b82 */ /* 0x000e220000000a00 */
[----:B------:R-:W-:Y:S02]  /*0290*/  ISETP.GE.AND P1, PT, R41, UR11, PT ;  /* 0x0000000b29007c0c */ /* 0x000fe4000bf26270 */
[C---:B------:R-:W-:Y:S02]  /*02a0*/  LEA R14, R5.reuse, R44, 0x6 ;  /* 0x0000002c050e7211 */ /* 0x040fe400078e30ff */
[----:B------:R-:W-:Y:S02]  /*02b0*/  LEA R12, R5, R42, 0x6 ;  /* 0x0000002a050c7211 */ /* 0x000fe400078e30ff */
[C---:B------:R-:W-:Y:S01]  /*02c0*/  ISETP.GE.OR P4, PT, R14.reuse, UR14, P1 ;  /* 0x0000000e0e007c0c */ /* 0x040fe20008f86670 */
[----:B------:R-:W-:Y:S01]  /*02d0*/  IMAD R26, R14, UR11, RZ ;  /* 0x0000000b0e1a7c24 */ /* 0x000fe2000f8e02ff */
[----:B------:R-:W-:-:S02]  /*02e0*/  ISETP.GE.AND P0, PT, R12, UR14, PT ;  /* 0x0000000e0c007c0c */ /* 0x000fc4000bf06270 */
[----:B------:R-:W-:Y:S02]  /*02f0*/  MOV R4, UR4 ;  /* 0x0000000400047c02 */ /* 0x000fe40008000f00 */
[----:B------:R-:W-:Y:S02]  /*0300*/  ISETP.GE.OR P3, PT, R43, UR10, P0 ;  /* 0x0000000a2b007c0c */ /* 0x000fe40008766670 */
[----:B------:R-:W-:Y:S02]  /*0310*/  LEA R25, R4, R3, 0x6 ;  /* 0x0000000304197211 */ /* 0x000fe400078e30ff */
[----:B------:R-:W-:-:S03]  /*0320*/  IADD3 R13, PT, PT, R41, R26, RZ ;  /* 0x0000001a290d7210 */ /* 0x000fc60007ffe0ff */
[----:B------:R-:W1:Y:S01]  /*0330*/  @!P4 LDC.64 R6, c[0x0][0x388] ;  /* 0x0000e200ff06cb82 */ /* 0x000e620000000a00 */
[----:B0-----:R-:W-:-:S05]  /*0340*/  IMAD.WIDE.U32 R4, R25, 0x4, R8 ;  /* 0x0000000419047825 */ /* 0x001fca00078e0008 */
[----:B------:R-:W2:Y:S01]  /*0350*/  @!P3 LDG.E.CONSTANT R11, desc[UR8][R4.64] ;  /* 0x00000008040bb981 */ /* 0x000ea2000c1e9900 */
[----:B-1----:R-:W-:-:S05]  /*0360*/  @!P4 IMAD.WIDE R6, R13, 0x4, R6 ;  /* 0x000000040d06c825 */ /* 0x002fca00078e0206 */
[----:B------:R0:W3:Y:S01]  /*0370*/  @!P4 LDG.E.CONSTANT R19, desc[UR8][R6.64] ;  /* 0x000000080613c981 */ /* 0x0000e2000c1e9900 */
[----:B------:R-:W-:Y:S02]  /*0380*/  ISETP.GE.AND P2, PT, R43, UR10, PT ;  /* 0x0000000a2b007c0c */ /* 0x000fe4000bf46270 */
[----:B------:R-:W-:-:S04]  /*0390*/  IADD3 R15, PT, PT, R12, 0x1, RZ ;  /* 0x000000010c0f7810 */ /* 0x000fc80007ffe0ff */
[----:B------:R-:W-:-:S13]  /*03a0*/  ISETP.LT.AND P6, PT, R15, UR14, !P2 ;  /* 0x0000000e0f007c0c */ /* 0x000fda000d7c1270 */
[----:B------:R-:W4:Y:S01]  /*03b0*/  @P6 LDG.E.CONSTANT R27, desc[UR8][R4.64+0x4] ;  /* 0x00000408041b6981 */ /* 0x000f22000c1e9900 */
[C---:B------:R-:W-:Y:S02]  /*03c0*/  IADD3 R10, P5, PT, R41.reuse, R26, RZ ;  /* 0x0000001a290a7210 */ /* 0x040fe40007fbe0ff */
[----:B------:R-:W-:Y:S02]  /*03d0*/  IADD3 R16, PT, PT, R41, 0x1, RZ ;  /* 0x0000000129107810 */ /* 0x000fe40007ffe0ff */
[----:B0-----:R-:W-:Y:S02]  /*03e0*/  LEA.HI.X.SX32 R7, R26, RZ, 0x1, P5 ;  /* 0x000000ff1a077211 */ /* 0x001fe400028f0eff */
[----:B------:R-:W-:Y:S02]  /*03f0*/  LEA R6, P5, R10, UR12, 0x2 ;  /* 0x0000000c0a067c11 */ /* 0x000fe4000f8a10ff */
[----:B------:R-:W-:Y:S02]  /*0400*/  IADD3 R17, PT, PT, R12, 0x2, RZ ;  /* 0x000000020c117810 */ /* 0x000fe40007ffe0ff */
[----:B------:R-:W-:-:S02]  /*0410*/  LEA.HI.X R7, R10, UR13, R7, 0x2, P5 ;  /* 0x0000000d0a077c11 */ /* 0x000fc4000a8f1407 */
[----:B------:R-:W-:-:S13]  /*0420*/  ISETP.LT.AND P5, PT, R17, UR14, !P2 ;  /* 0x0000000e11007c0c */ /* 0x000fda000d7a1270 */
[----:B------:R-:W5:Y:S01]  /*0430*/  @P5 LDG.E.CONSTANT R31, desc[UR8][R4.64+0x8] ;  /* 0x00000808041f5981 */ /* 0x000f62000c1e9900 */
[----:B------:R-:W-:-:S03]  /*0440*/  IADD3 R18, PT, PT, R41, 0x2, RZ ;  /* 0x0000000229127810 */ /* 0x000fc60007ffe0ff */
[----:B--2---:R-:W-:Y:S04]  /*0450*/  @!P3 STS [R40], R11 ;  /* 0x0000000b2800b388 */ /* 0x004fe80000000800 */
[----:B------:R-:W-:Y:S01]  /*0460*/  @P3 STS [R40], RZ ;  /* 0x000000ff28003388 */ /* 0x000fe20000000800 */
[----:B------:R-:W-:-:S03]  /*0470*/  ISETP.GE.AND P3, PT, R14, UR14, PT ;  /* 0x0000000e0e007c0c */ /* 0x000fc6000bf66270 */
[----:B---3--:R0:W-:Y:S04]  /*0480*/  @!P4 STS [R2], R19 ;  /* 0x000000130200c388 */ /* 0x0081e80000000800 */
[----:B------:R-:W-:Y:S01]  /*0490*/  @P4 STS [R2], RZ ;  /* 0x000000ff02004388 */ /* 0x000fe20000000800 */
[----:B------:R-:W-:-:S13]  /*04a0*/  ISETP.LT.AND P4, PT, R16, UR11, !P3 ;  /* 0x0000000b10007c0c */ /* 0x000fda000df81270 */
[----:B------:R-:W2:Y:S01]  /*04b0*/  @P4 LDG.E.CONSTANT R29, desc[UR8][R6.64+0x4] ;  /* 0x00000408061d4981 */ /* 0x000ea2000c1e9900 */
[----:B0-----:R-:W-:-:S03]  /*04c0*/  IADD3 R19, PT, PT, R12, 0x3, RZ ;  /* 0x000000030c137810 */ /* 0x001fc60007ffe0ff */
[----:B------:R-:W-:Y:S04]  /*04d0*/  @!P6 STS [R40+0x4], RZ ;  /* 0x000004ff2800e388 */ /* 0x000fe80000000800 */
[----:B----4-:R0:W-:Y:S01]  /*04e0*/  @P6 STS [R40+0x4], R27 ;  /* 0x0000041b28006388 */ /* 0x0101e20000000800 */
[----:B------:R-:W-:Y:S02]  /*04f0*/  ISETP.LT.AND P6, PT, R18, UR11, !P3 ;  /* 0x0000000b12007c0c */ /* 0x000fe4000dfc1270 */
[----:B------:R-:W-:-:S11]  /*0500*/  ISETP.LT.AND P2, PT, R19, UR14, !P2 ;  /* 0x0000000e13007c0c */ /* 0x000fd6000d741270 */
[----:B------:R-:W3:Y:S04]  /*0510*/  @P6 LDG.E.CONSTANT R45, desc[UR8][R6.64+0x8] ;  /* 0x00000808062d6981 */ /* 0x000ee8000c1e9900 */
[----:B------:R1:W4:Y:S01]  /*0520*/  @P2 LDG.E.CONSTANT R55, desc[UR8][R4.64+0xc] ;  /* 0x00000c0804372981 */ /* 0x000322000c1e9900 */
[----:B------:R-:W-:Y:S02]  /*0530*/  IADD3 R24, PT, PT, R41, 0x3, RZ ;  /* 0x0000000329187810 */ /* 0x000fe40007ffe0ff */
[----:B------:R-:W-:Y:S01]  /*0540*/  IADD3 R12, PT, PT, R43, 0x1, RZ ;  /* 0x000000012b0c7810 */ /* 0x000fe20007ffe0ff */
[----:B------:R-:W-:Y:S01]  /*0550*/  @!P4 STS [R2+0x4], RZ ;  /* 0x000004ff0200c388 */ /* 0x000fe20000000800 */
[----:B------:R-:W-:Y:S02]  /*0560*/  ISETP.LT.AND P3, PT, R24, UR11, !P3 ;  /* 0x0000000b18007c0c */ /* 0x000fe4000df61270 */
[----:B0-----:R-:W-:-:S02]  /*0570*/  IADD3 R27, PT, PT, R14, 0x1, RZ ;  /* 0x000000010e1b7810 */ /* 0x001fc40007ffe0ff */
[----:B------:R-:W-:-:S05]  /*0580*/  IADD3 R25, PT, PT, R25, UR14, RZ ;  /* 0x0000000e19197c10 */ /* 0x000fca000fffe0ff */
[----:B------:R-:W-:-:S04]  /*0590*/  IMAD.WIDE.U32 R10, R25, 0x4, R8 ;  /* 0x00000004190a7825 */ /* 0x000fc800078e0008 */
[----:B------:R-:W4:Y:S04]  /*05a0*/  @P3 LDG.E.CONSTANT R7, desc[UR8][R6.64+0xc] ;  /* 0x00000c0806073981 */ /* 0x000f28000c1e9900 */
[----:B--2---:R0:W-:Y:S01]  /*05b0*/  @P4 STS [R2+0x4], R29 ;  /* 0x0000041d02004388 */ /* 0x0041e20000000800 */
[----:B------:R-:W-:-:S03]  /*05c0*/  ISETP.GE.OR P4, PT, R12, UR10, P0 ;  /* 0x0000000a0c007c0c */ /* 0x000fc60008786670 */
[----:B------:R-:W-:Y:S04]  /*05d0*/  @!P5 STS [R40+0x8], RZ ;  /* 0x000008ff2800d388 */ /* 0x000fe80000000800 */
[----:B-----5:R2:W-:Y:S01]  /*05e0*/  @P5 STS [R40+0x8], R31 ;  /* 0x0000081f28005388 */ /* 0x0205e20000000800 */
[----:B------:R-:W-:-:S05]  /*05f0*/  ISETP.GE.OR P5, PT, R27, UR14, P1 ;  /* 0x0000000e1b007c0c */ /* 0x000fca0008fa6670 */
[----:B------:R-:W5:Y:S08]  /*0600*/  @!P4 LDG.E.CONSTANT R59, desc[UR8][R10.64] ;  /* 0x000000080a3bc981 */ /* 0x000f70000c1e9900 */
[----:B-1----:R-:W1:Y:S01]  /*0610*/  @!P5 LDC.64 R4, c[0x0][0x388] ;  /* 0x0000e200ff04db82 */ /* 0x002e620000000a00 */
[----:B------:R-:W-:Y:S04]  /*0620*/  @!P6 STS [R2+0x8], RZ ;  /* 0x000008ff0200e388 */ /* 0x000fe80000000800 */
[----:B---3--:R3:W-:Y:S01]  /*0630*/  @P6 STS [R2+0x8], R45 ;  /* 0x0000082d02006388 */ /* 0x0087e20000000800 */
[----:B------:R-:W-:-:S02]  /*0640*/  ISETP.GE.AND P6, PT, R12, UR10, PT ;  /* 0x0000000a0c007c0c */ /* 0x000fc4000bfc6270 */
[----:B0-----:R-:W-:Y:S01]  /*0650*/  IADD3 R29, PT, PT, R13, UR11, RZ ;  /* 0x0000000b0d1d7c10 */ /* 0x001fe2000fffe0ff */
[----:B------:R-:W-:Y:S04]  /*0660*/  @!P2 STS [R40+0xc], RZ ;  /* 0x00000cff2800a388 */ /* 0x000fe80000000800 */
[----:B----4-:R0:W-:Y:S01]  /*0670*/  @P2 STS [R40+0xc], R55 ;  /* 0x00000c3728002388 */ /* 0x0101e20000000800 */
[----:B------:R-:W-:Y:S01]  /*0680*/  ISETP.LT.AND P2, PT, R15, UR14, !P6 ;  /* 0x0000000e0f007c0c */ /* 0x000fe2000f741270 */
[----:B-1----:R-:W-:-:S12]  /*0690*/  @!P5 IMAD.WIDE R12, R29, 0x4, R4 ;  /* 0x000000041d0cd825 */ /* 0x002fd800078e0204 */
[----:B--2---:R-:W2:Y:S04]  /*06a0*/  @P2 LDG.E.CONSTANT R31, desc[UR8][R10.64+0x4] ;  /* 0x000004080a1f2981 */ /* 0x004ea8000c1e9900 */
[----:B------:R-:W4:Y:S01]  /*06b0*/  @!P5 LDG.E.CONSTANT R13, desc[UR8][R12.64] ;  /* 0x000000080c0dd981 */ /* 0x000f22000c1e9900 */
[----:B------:R-:W-:-:S03]  /*06c0*/  IADD3 R26, PT, PT, R26, UR11, RZ ;  /* 0x0000000b1a1a7c10 */ /* 0x000fc6000fffe0ff */
[----:B------:R-:W-:Y:S04]  /*06d0*/  @!P3 STS [R2+0xc], RZ ;  /* 0x00000cff0200b388 */ /* 0x000fe80000000800 */
[----:B------:R-:W-:Y:S01]  /*06e0*/  @P3 STS [R2+0xc], R7 ;  /* 0x00000c0702003388 */ /* 0x000fe20000000800 */
[----:B------:R-:W-:-:S04]  /*06f0*/  IADD3 R5, P3, PT, R41, R26, RZ ;  /* 0x0000001a29057210 */ /* 0x000fc80007f7e0ff */
[----:B------:R-:W-:Y:S02]  /*0700*/  LEA.HI.X.SX32 R6, R26, RZ, 0x1, P3 ;  /* 0x000000ff1a067211 */ /* 0x000fe400018f0eff */
[----:B------:R-:W-:Y:S01]  /*0710*/  ISETP.GE.AND P3, PT, R27, UR14, PT ;  /* 0x0000000e1b007c0c */ /* 0x000fe2000bf66270 */
[----:B-----5:R1:W-:Y:S04]  /*0720*/  @!P4 STS [R40+0x110], R59 ;  /* 0x0001103b2800c388 */ /* 0x0203e80000000800 */
[----:B------:R-:W-:Y:S01]  /*0730*/  @P4 STS [R40+0x110], RZ ;  /* 0x000110ff28004388 */ /* 0x000fe20000000800 */
[----:B------:R-:W-:-:S04]  /*0740*/  LEA R4, P4, R5, UR12, 0x2 ;  /* 0x0000000c05047c11 */ /* 0x000fc8000f8810ff */
[----:B------:R-:W-:Y:S02]  /*0750*/  LEA.HI.X R5, R5, UR13, R6, 0x2, P4 ;  /* 0x0000000d05057c11 */ /* 0x000fe4000a0f1406 */
[----:B------:R-:W-:-:S13]  /*0760*/  ISETP.LT.AND P4, PT, R16, UR11, !P3 ;  /* 0x0000000b10007c0c */ /* 0x000fda000df81270 */
[----:B------:R-:W5:Y:S04]  /*0770*/  @P4 LDG.E.CONSTANT R27, desc[UR8][R4.64+0x4] ;  /* 0x00000408041b4981 */ /* 0x000f68000c1e9900 */
[----:B----4-:R4:W-:Y:S04]  /*0780*/  @!P5 STS [R2+0x110], R13 ;  /* 0x0001100d0200d388 */ /* 0x0109e80000000800 */
[----:B------:R-:W-:Y:S01]  /*0790*/  @P5 STS [R2+0x110], RZ ;  /* 0x000110ff02005388 */ /* 0x000fe20000000800 */
[----:B------:R-:W-:-:S03]  /*07a0*/  ISETP.LT.AND P5, PT, R17, UR14, !P6 ;  /* 0x0000000e11007c0c */ /* 0x000fc6000f7a1270 */
[----:B------:R-:W-:Y:S04]  /*07b0*/  @!P2 STS [R40+0x114], RZ ;  /* 0x000114ff2800a388 */ /* 0x000fe80000000800 */
[----:B--2---:R-:W-:Y:S01]  /*07c0*/  @P2 STS [R40+0x114], R31 ;  /* 0x0001141f28002388 */ /* 0x004fe20000000800 */
[----:B------:R-:W-:Y:S02]  /*07d0*/  ISETP.LT.AND P2, PT, R18, UR11, !P3 ;  /* 0x0000000b12007c0c */ /* 0x000fe4000df41270 */
[----:B------:R-:W-:-:S03]  /*07e0*/  ISETP.LT.AND P6, PT, R19, UR14, !P6 ;  /* 0x0000000e13007c0c */ /* 0x000fc6000f7c1270 */
[----:B---3--:R-:W2:Y:S08]  /*07f0*/  @P5 LDG.E.CONSTANT R45, desc[UR8][R10.64+0x8] ;  /* 0x000008080a2d5981 */ /* 0x008eb0000c1e9900 */
[----:B0-----:R-:W3:Y:S04]  /*0800*/  @P2 LDG.E.CONSTANT R55, desc[UR8][R4.64+0x8] ;  /* 0x0000080804372981 */ /* 0x001ee8000c1e9900 */
[----:B-1----:R0:W3:Y:S01]  /*0810*/  @P6 LDG.E.CONSTANT R59, desc[UR8][R10.64+0xc] ;  /* 0x00000c080a3b6981 */ /* 0x0020e2000c1e9900 */
[----:B------:R-:W-:-:S03]  /*0820*/  IADD3 R12, PT, PT, R14, 0x2, RZ ;  /* 0x000000020e0c7810 */ /* 0x000fc60007ffe0ff */
[----:B------:R-:W-:Y:S01]  /*0830*/  @!P4 STS [R2+0x114], RZ ;  /* 0x000114ff0200c388 */ /* 0x000fe20000000800 */
[----:B----4-:R-:W-:Y:S02]  /*0840*/  IADD3 R13, PT, PT, R43, 0x2, RZ ;  /* 0x000000022b0d7810 */ /* 0x010fe40007ffe0ff */
[----:B------:R-:W-:Y:S02]  /*0850*/  ISETP.LT.AND P3, PT, R24, UR11, !P3 ;  /* 0x0000000b18007c0c */ /* 0x000fe4000df61270 */
[----:B------:R-:W-:Y:S02]  /*0860*/  IADD3 R25, PT, PT, R25, UR14, RZ ;  /* 0x0000000e19197c10 */ /* 0x000fe4000fffe0ff */
[----:B------:R-:W-:-:S03]  /*0870*/  IADD3 R29, PT, PT, R29, UR11, RZ ;  /* 0x0000000b1d1d7c10 */ /* 0x000fc6000fffe0ff */
[----:B0-----:R-:W-:-:S06]  /*0880*/  IMAD.WIDE.U32 R10, R25, 0x4, R8 ;  /* 0x00000004190a7825 */ /* 0x001fcc00078e0008 */
[----:B------:R-:W4:Y:S04]  /*0890*/  @P3 LDG.E.CONSTANT R5, desc[UR8][R4.64+0xc] ;  /* 0x00000c0804053981 */ /* 0x000f28000c1e9900 */
[----:B-----5:R0:W-:Y:S01]  /*08a0*/  @P4 STS [R2+0x114], R27 ;  /* 0x0001141b02004388 */ /* 0x0201e20000000800 */
[----:B------:R-:W-:-:S13]  /*08b0*/  ISETP.GE.OR P4, PT, R12, UR14, P1 ;  /* 0x0000000e0c007c0c */ /* 0x000fda0008f86670 */
[----:B------:R-:W1:Y:S01]  /*08c0*/  @!P4 LDC.64 R6, c[0x0][0x388] ;  /* 0x0000e200ff06cb82 */ /* 0x000e620000000a00 */
[----:B------:R-:W-:Y:S04]  /*08d0*/  @!P5 STS [R40+0x118], RZ ;  /* 0x000118ff2800d388 */ /* 0x000fe80000000800 */
[----:B--2---:R-:W-:Y:S01]  /*08e0*/  @P5 STS [R40+0x118], R45 ;  /* 0x0001182d28005388 */ /* 0x004fe20000000800 */
[----:B------:R-:W-:-:S03]  /*08f0*/  ISETP.GE.OR P5, PT, R13, UR10, P0 ;  /* 0x0000000a0d007c0c */ /* 0x000fc600087a6670 */
[----:B------:R-:W-:Y:S04]  /*0900*/  @!P2 STS [R2+0x118], RZ ;  /* 0x000118ff0200a388 */ /* 0x000fe80000000800 */
[----:B---3--:R-:W-:Y:S01]  /*0910*/  @P2 STS [R2+0x118], R55 ;  /* 0x0001183702002388 */ /* 0x008fe20000000800 */
[----:B------:R-:W-:-:S03]  /*0920*/  ISETP.GE.AND P2, PT, R13, UR10, PT ;  /* 0x0000000a0d007c0c */ /* 0x000fc6000bf46270 */
[----:B------:R-:W-:Y:S04]  /*0930*/  @!P6 STS [R40+0x11c], RZ ;  /* 0x00011cff2800e388 */ /* 0x000fe80000000800 */
[----:B------:R-:W-:Y:S01]  /*0940*/  @P6 STS [R40+0x11c], R59 ;  /* 0x00011c3b28006388 */ /* 0x000fe20000000800 */
[----:B------:R-:W-:Y:S01]  /*0950*/  ISETP.LT.AND P6, PT, R15, UR14, !P2 ;  /* 0x0000000e0f007c0c */ /* 0x000fe2000d7c1270 */
[----:B-1----:R-:W-:Y:S02]  /*0960*/  @!P4 IMAD.WIDE R6, R29, 0x4, R6 ;  /* 0x000000041d06c825 */ /* 0x002fe400078e0206 */
[----:B------:R-:W2:Y:S04]  /*0970*/  @!P5 LDG.E.CONSTANT R13, desc[UR8][R10.64] ;  /* 0x000000080a0dd981 */ /* 0x000ea8000c1e9900 */
[----:B------:R-:W3:Y:S06]  /*0980*/  @!P4 LDG.E.CONSTANT R7, desc[UR8][R6.64] ;  /* 0x000000080607c981 */ /* 0x000eec000c1e9900 */
[----:B0-----:R-:W5:Y:S01]  /*0990*/  @P6 LDG.E.CONSTANT R27, desc[UR8][R10.64+0x4] ;  /* 0x000004080a1b6981 */ /* 0x001f62000c1e9900 */
[----:B------:R-:W-:-:S03]  /*09a0*/  IADD3 R26, PT, PT, R26, UR11, RZ ;  /* 0x0000000b1a1a7c10 */ /* 0x000fc6000fffe0ff */
[----:B------:R-:W-:Y:S04]  /*09b0*/  @!P3 STS [R2+0x11c], RZ ;  /* 0x00011cff0200b388 */ /* 0x000fe80000000800 */
[----:B----4-:R0:W-:Y:S01]  /*09c0*/  @P3 STS [R2+0x11c], R5 ;  /* 0x00011c0502003388 */ /* 0x0101e20000000800 */
[----:B------:R-:W-:-:S03]  /*09d0*/  ISETP.GE.AND P3, PT, R12, UR14, PT ;  /* 0x0000000e0c007c0c */ /* 0x000fc6000bf66270 */
[----:B--2---:R1:W-:Y:S04]  /*09e0*/  @!P5 STS [R40+0x220], R13 ;  /* 0x0002200d2800d388 */ /* 0x0043e80000000800 */
[----:B------:R-:W-:Y:S01]  /*09f0*/  @P5 STS [R40+0x220], RZ ;  /* 0x000220ff28005388 */ /* 0x000fe20000000800 */
[----:B------:R-:W-:-:S03]  /*0a00*/  IADD3 R12, P5, PT, R41, R26, RZ ;  /* 0x0000001a290c7210 */ /* 0x000fc60007fbe0ff */
[----:B---3--:R2:W-:Y:S01]  /*0a10*/  @!P4 STS [R2+0x220], R7 ;  /* 0x000220070200c388 */ /* 0x0085e20000000800 */
[----:B------:R-:W-:-:S03]  /*0a20*/  LEA.HI.X.SX32 R31, R26, RZ, 0x1, P5 ;  /* 0x000000ff1a1f7211 */ /* 0x000fc600028f0eff */
[----:B------:R-:W-:Y:S01]  /*0a30*/  @P4 STS [R2+0x220], RZ ;  /* 0x000220ff02004388 */ /* 0x000fe20000000800 */
[----:B------:R-:W-:-:S03]  /*0a40*/  ISETP.LT.AND P4, PT, R16, UR11, !P3 ;  /* 0x0000000b10007c0c */ /* 0x000fc6000df81270 */
[----:B------:R-:W-:Y:S04]  /*0a50*/  @!P6 STS [R40+0x224], RZ ;  /* 0x000224ff2800e388 */ /* 0x000fe80000000800 */
[----:B-----5:R3:W-:Y:S01]  /*0a60*/  @P6 STS [R40+0x224], R27 ;  /* 0x0002241b28006388 */ /* 0x0207e20000000800 */
[C---:B------:R-:W-:Y:S02]  /*0a70*/  LEA R4, P6, R12.reuse, UR12, 0x2 ;  /* 0x0000000c0c047c11 */ /* 0x040fe4000f8c10ff */
[----:B------:R-:W-:Y:S02]  /*0a80*/  ISETP.LT.AND P5, PT, R17, UR14, !P2 ;  /* 0x0000000e11007c0c */ /* 0x000fe4000d7a1270 */
[----:B0-----:R-:W-:Y:S02]  /*0a90*/  LEA.HI.X R5, R12, UR13, R31, 0x2, P6 ;  /* 0x0000000d0c057c11 */ /* 0x001fe4000b0f141f */
[----:B------:R-:W-:-:S02]  /*0aa0*/  ISETP.LT.AND P6, PT, R18, UR11, !P3 ;  /* 0x0000000b12007c0c */ /* 0x000fc4000dfc1270 */
[----:B------:R-:W-:Y:S01]  /*0ab0*/  ISETP.LT.AND P2, PT, R19, UR14, !P2 ;  /* 0x0000000e13007c0c */ /* 0x000fe2000d741270 */
[----:B-1----:R-:W4:Y:S01]  /*0ac0*/  @P4 LDG.E.CONSTANT R13, desc[UR8][R4.64+0x4] ;  /* 0x00000408040d4981 */ /* 0x002f22000c1e9900 */
[----:B------:R-:W-:Y:S02]  /*0ad0*/  IADD3 R12, PT, PT, R43, 0x3, RZ ;  /* 0x000000032b0c7810 */ /* 0x000fe40007ffe0ff */
[----:B------:R-:W-:Y:S02]  /*0ae0*/  ISETP.LT.AND P3, PT, R24, UR11, !P3 ;  /* 0x0000000b18007c0c */ /* 0x000fe4000df61270 */
[----:B------:R-:W-:Y:S01]  /*0af0*/  ISETP.GE.OR P0, PT, R12, UR10, P0 ;  /* 0x0000000a0c007c0c */ /* 0x000fe20008706670 */
[----:B------:R-:W5:Y:S01]  /*0b00*/  @P5 LDG.E.CONSTANT R31, desc[UR8][R10.64+0x8] ;  /* 0x000008080a1f5981 */ /* 0x000f62000c1e9900 */
[----:B--2---:R-:W-:-:S03]  /*0b10*/  IADD3 R7, PT, PT, R25, UR14, RZ ;  /* 0x0000000e19077c10 */ /* 0x004fc6000fffe0ff */
[----:B------:R-:W2:Y:S02]  /*0b20*/  @P6 LDG.E.CONSTANT R25, desc[UR8][R4.64+0x8] ;  /* 0x0000080804196981 */ /* 0x000ea4000c1e9900 */
[----:B------:R-:W-:Y:S02]  /*0b30*/  IMAD.WIDE.U32 R8, R7, 0x4, R8 ;  /* 0x0000000407087825 */ /* 0x000fe400078e0008 */
[----:B---3--:R0:W3:Y:S04]  /*0b40*/  @P2 LDG.E.CONSTANT R27, desc[UR8][R10.64+0xc] ;  /* 0x00000c080a1b2981 */ /* 0x0080e8000c1e9900 */
[----:B------:R1:W3:Y:S04]  /*0b50*/  @P3 LDG.E.CONSTANT R45, desc[UR8][R4.64+0xc] ;  /* 0x00000c08042d3981 */ /* 0x0002e8000c1e9900 */
[----:B------:R-:W3:Y:S01]  /*0b60*/  @!P0 LDG.E.CONSTANT R55, desc[UR8][R8.64] ;  /* 0x0000000808378981 */ /* 0x000ee2000c1e9900 */
[----:B------:R-:W-:-:S04]  /*0b70*/  IADD3 R14, PT, PT, R14, 0x3, RZ ;  /* 0x000000030e0e7810 */ /* 0x000fc80007ffe0ff */
[----:B------:R-:W-:Y:S01]  /*0b80*/  ISETP.GE.OR P1, PT, R14, UR14, P1 ;  /* 0x0000000e0e007c0c */ /* 0x000fe20008f26670 */
[----:B------:R-:W-:-:S12]  /*0b90*/  @!P4 STS [R2+0x224], RZ ;  /* 0x000224ff0200c388 */ /* 0x000fd80000000800 */
[----:B------:R-:W1:Y:S01]  /*0ba0*/  @!P1 LDC.64 R6, c[0x0][0x388] ;  /* 0x0000e200ff069b82 */ /* 0x000e620000000a00 */
[----:B0-----:R-:W-:Y:S02]  /*0bb0*/  IADD3 R10, PT, PT, R26, UR11, RZ ;  /* 0x0000000b1a0a7c10 */ /* 0x001fe4000fffe0ff */
[----:B------:R-:W-:-:S05]  /*0bc0*/  IADD3 R29, PT, PT, R29, UR11, RZ ;  /* 0x0000000b1d1d7c10 */ /* 0x000fca000fffe0ff */
[----:B-1----:R-:W-:-:S06]  /*0bd0*/  @!P1 IMAD.WIDE R6, R29, 0x4, R6 ;  /* 0x000000041d069825 */ /* 0x002fcc00078e0206 */
[----:B------:R-:W3:Y:S04]  /*0be0*/  @!P1 LDG.E.CONSTANT R7, desc[UR8][R6.64] ;  /* 0x0000000806079981 */ /* 0x000ee8000c1e9900 */
[----:B----4-:R0:W-:Y:S04]  /*0bf0*/  @P4 STS [R2+0x224], R13 ;  /* 0x0002240d02004388 */ /* 0x0101e80000000800 */
[----:B------:R-:W-:Y:S04]  /*0c00*/  @!P5 STS [R40+0x228], RZ ;  /* 0x000228ff2800d388 */ /* 0x000fe80000000800 */
[----:B-----5:R-:W-:Y:S04]  /*0c10*/  @P5 STS [R40+0x228], R31 ;  /* 0x0002281f28005388 */ /* 0x020fe80000000800 */
[----:B------:R-:W-:Y:S01]  /*0c20*/  @!P6 STS [R2+0x228], RZ ;  /* 0x000228ff0200e388 */ /* 0x000fe20000000800 */
[----:B------:R-:W-:-:S03]  /*0c30*/  ISETP.GE.AND P4, PT, R12, UR10, PT ;  /* 0x0000000a0c007c0c */ /* 0x000fc6000bf86270 */
[----:B--2---:R-:W-:Y:S04]  /*0c40*/  @P6 STS [R2+0x228], R25 ;  /* 0x0002281902006388 */ /* 0x004fe80000000800 */
[----:B------:R-:W-:Y:S01]  /*0c50*/  @!P2 STS [R40+0x22c], RZ ;  /* 0x00022cff2800a388 */ /* 0x000fe20000000800 */
[----:B------:R-:W-:-:S03]  /*0c60*/  ISETP.GE.AND P6, PT, R14, UR14, PT ;  /* 0x0000000e0e007c0c */ /* 0x000fc6000bfc6270 */
[----:B---3--:R-:W-:Y:S01]  /*0c70*/  @P2 STS [R40+0x22c], R27 ;  /* 0x00022c1b28002388 */ /* 0x008fe20000000800 */
[----:B------:R-:W-:Y:S02]  /*0c80*/  IADD3 R5, P2, PT, R41, R10, RZ ;  /* 0x0000000a29057210 */ /* 0x000fe40007f5e0ff */
[----:B------:R-:W-:Y:S01]  /*0c90*/  ISETP.LT.AND P5, PT, R15, UR14, !P4 ;  /* 0x0000000e0f007c0c */ /* 0x000fe2000e7a1270 */
[----:B------:R-:W-:Y:S01]  /*0ca0*/  @!P3 STS [R2+0x22c], RZ ;  /* 0x00022cff0200b388 */ /* 0x000fe20000000800 */
[----:B------:R-:W-:Y:S02]  /*0cb0*/  LEA.HI.X.SX32 R10, R10, RZ, 0x1, P2 ;  /* 0x000000ff0a0a7211 */ /* 0x000fe400010f0eff */
[----:B------:R-:W-:Y:S01]  /*0cc0*/  LEA R4, P2, R5, UR12, 0x2 ;  /* 0x0000000c05047c11 */ /* 0x000fe2000f8410ff */
[----:B------:R-:W-:Y:S01]  /*0cd0*/  @P3 STS [R2+0x22c], R45 ;  /* 0x00022c2d02003388 */ /* 0x000fe20000000800 */
[----:B------:R-:W-:-:S03]  /*0ce0*/  ISETP.LT.AND P3, PT, R16, UR11, !P6 ;  /* 0x0000000b10007c0c */ /* 0x000fc6000f761270 */
[----:B------:R1:W-:Y:S01]  /*0cf0*/  @!P0 STS [R40+0x330], R55 ;  /* 0x0003303728008388 */ /* 0x0003e20000000800 */
[----:B------:R-:W-:-:S03]  /*0d00*/  LEA.HI.X R5, R5, UR13, R10, 0x2, P2 ;  /* 0x0000000d05057c11 */ /* 0x000fc600090f140a */
[----:B------:R-:W-:Y:S01]  /*0d10*/  @P0 STS [R40+0x330], RZ ;  /* 0x000330ff28000388 */ /* 0x000fe20000000800 */
[----:B------:R-:W-:Y:S02]  /*0d20*/  ISETP.LT.AND P0, PT, R17, UR14, !P4 ;  /* 0x0000000e11007c0c */ /* 0x000fe4000e701270 */
[----:B------:R-:W-:Y:S01]  /*0d30*/  ISETP.LT.AND P2, PT, R18, UR11, !P6 ;  /* 0x0000000b12007c0c */ /* 0x000fe2000f741270 */
[----:B------:R-:W2:Y:S01]  /*0d40*/  @P5 LDG.E.CONSTANT R11, desc[UR8][R8.64+0x4] ;  /* 0x00000408080b5981 */ /* 0x000ea2000c1e9900 */
[----:B------:R-:W-:Y:S02]  /*0d50*/  ISETP.LT.AND P4, PT, R19, UR14, !P4 ;  /* 0x0000000e13007c0c */ /* 0x000fe4000e781270 */
[----:B------:R-:W-:Y:S01]  /*0d60*/  ISETP.LT.AND P6, PT, R24, UR11, !P6 ;  /* 0x0000000b18007c0c */ /* 0x000fe2000f7c1270 */
[----:B0-----:R-:W3:Y:S06]  /*0d70*/  @P3 LDG.E.CONSTANT R13, desc[UR8][R4.64+0x4] ;  /* 0x00000408040d3981 */ /* 0x001eec000c1e9900 */
[----:B------:R-:W4:Y:S04]  /*0d80*/  @P0 LDG.E.CONSTANT R15, desc[UR8][R8.64+0x8] ;  /* 0x00000808080f0981 */ /* 0x000f28000c1e9900 */
[----:B------:R-:W5:Y:S04]  /*0d90*/  @P2 LDG.E.CONSTANT R29, desc[UR8][R4.64+0x8] ;  /* 0x00000808041d2981 */ /* 0x000f68000c1e9900 */
[----:B-1----:R-:W5:Y:S04]  /*0da0*/  @P4 LDG.E.CONSTANT R55, desc[UR8][R8.64+0xc] ;  /* 0x00000c0808374981 */ /* 0x002f68000c1e9900 */
[----:B------:R-:W5:Y:S01]  /*0db0*/  @P6 LDG.E.CONSTANT R59, desc[UR8][R4.64+0xc] ;  /* 0x00000c08043b6981 */ /* 0x000f62000c1e9900 */
[----:B------:R-:W0:Y:S03]  /*0dc0*/  S2R R17, SR_CgaCtaId ;  /* 0x0000000000117919 */ /* 0x000e260000008800 */
[----:B------:R-:W-:Y:S04]  /*0dd0*/  @!P1 STS [R2+0x330], R7 ;  /* 0x0003300702009388 */ /* 0x000fe80000000800 */
[----:B------:R-:W-:Y:S04]  /*0de0*/  @P1 STS [R2+0x330], RZ ;  /* 0x000330ff02001388 */ /* 0x000fe80000000800 */
[----:B------:R-:W-:Y:S01]  /*0df0*/  @!P5 STS [R40+0x334], RZ ;  /* 0x000334ff2800d388 */ /* 0x000fe20000000800 */
[----:B------:R-:W-:-:S04]  /*0e00*/  MOV R10, 0x400 ;  /* 0x00000400000a7802 */ /* 0x000fc80000000f00 */
[----:B------:R-:W-:Y:S02]  /*0e10*/  IADD3 R12, PT, PT, R10, 0x4400, RZ ;  /* 0x000044000a0c7810 */ /* 0x000fe40007ffe0ff */
[C---:B0-----:R-:W-:Y:S02]  /*0e20*/  LEA R19, R17.reuse, R10, 0x18 ;  /* 0x0000000a11137211 */ /* 0x041fe400078ec0ff */
[----:B------:R-:W-:-:S03]  /*0e30*/  LEA R45, R17, R12, 0x18 ;  /* 0x0000000c112d7211 */ /* 0x000fc600078ec0ff */
[----:B------:R-:W-:Y:S01]  /*0e40*/  IMAD R46, R44, 0x110, R19 ;  /* 0x000001102c2e7824 */ /* 0x000fe200078e0213 */
[----:B------:R-:W-:Y:S01]  /*0e50*/  LEA R45, R0, R45, 0x4 ;  /* 0x0000002d002d7211 */ /* 0x000fe200078e20ff */
[----:B--2---:R-:W-:Y:S04]  /*0e60*/  @P5 STS [R40+0x334], R11 ;  /* 0x0003340b28005388 */ /* 0x004fe80000000800 */
[----:B------:R-:W-:Y:S04]  /*0e70*/  @!P3 STS [R2+0x334], RZ ;  /* 0x000334ff0200b388 */ /* 0x000fe80000000800 */
[----:B---3--:R-:W-:Y:S04]  /*0e80*/  @P3 STS [R2+0x334], R13 ;  /* 0x0003340d02003388 */ /* 0x008fe80000000800 */
[----:B------:R-:W-:Y:S04]  /*0e90*/  @!P0 STS [R40+0x338], RZ ;  /* 0x000338ff28008388 */ /* 0x000fe80000000800 */
[----:B----4-:R-:W-:Y:S04]  /*0ea0*/  @P0 STS [R40+0x338], R15 ;  /* 0x0003380f28000388 */ /* 0x010fe80000000800 */
[----:B------:R-:W-:Y:S04]  /*0eb0*/  @!P2 STS [R2+0x338], RZ ;  /* 0x000338ff0200a388 */ /* 0x000fe80000000800 */
[----:B-----5:R-:W-:Y:S04]  /*0ec0*/  @P2 STS [R2+0x338], R29 ;  /* 0x0003381d02002388 */ /* 0x020fe80000000800 */
[----:B------:R-:W-:Y:S04]  /*0ed0*/  @!P4 STS [R40+0x33c], RZ ;  /* 0x00033cff2800c388 */ /* 0x000fe80000000800 */
[----:B------:R-:W-:Y:S04]  /*0ee0*/  @P4 STS [R40+0x33c], R55 ;  /* 0x00033c3728004388 */ /* 0x000fe80000000800 */
[----:B------:R-:W-:Y:S04]  /*0ef0*/  @!P6 STS [R2+0x33c], RZ ;  /* 0x00033cff0200e388 */ /* 0x000fe80000000800 */
[----:B------:R-:W-:Y:S01]  /*0f00*/  @P6 STS [R2+0x33c], R59 ;  /* 0x00033c3b02006388 */ /* 0x000fe20000000800 */
[----:B------:R-:W-:Y:S06]  /*0f10*/  BAR.SYNC.DEFER_BLOCKING 0x0 ;  /* 0x0000000000007b1d */ /* 0x000fec0000010000 */
[----:B------:R-:W-:Y:S04]  /*0f20*/  LDS.128 R8, [R45] ;  /* 0x000000002d087984 */ /* 0x000fe80000000c00 */
[----:B------:R-:W0:Y:S04]  /*0f30*/  LDS.128 R12, [R46+0x220] ;  /* 0x000220002e0c7984 */ /* 0x000e280000000c00 */
[----:B------:R-:W1:Y:S04]  /*0f40*/  LDS.128 R24, [R46+0x110] ;  /* 0x000110002e187984 */ /* 0x000e680000000c00 */
[----:B------:R-:W2:Y:S04]  /*0f50*/  LDS.128 R16, [R46] ;  /* 0x000000002e107984 */ /* 0x000ea80000000c00 */
[----:B------:R-:W3:Y:S04]  /*0f60*/  LDS.128 R28, [R46+0x330] ;  /* 0x000330002e1c7984 */ /* 0x000ee80000000c00 */
[----:B------:R-:W4:Y:S01]  /*0f70*/  LDS.128 R4, [R45+0x110] ;  /* 0x000110002d047984 */ /* 0x000f220000000c00 */
[----:B0-----:R-:W-:Y:S01]  /*0f80*/  FFMA R50, R12, R9, R49 ;  /* 0x000000090c327223 */ /* 0x001fe20000000031 */
[----:B------:R-:W-:Y:S01]  /*0f90*/  FFMA R51, R8, R12, R51 ;  /* 0x0000000c08337223 */ /* 0x000fe20000000033 */
[C---:B------:R-:W-:Y:S01]  /*0fa0*/  FFMA R49, R12.reuse, R10, R35 ;  /* 0x0000000a0c317223 */ /* 0x040fe20000000023 */
[----:B------:R-:W-:Y:S01]  /*0fb0*/  FFMA R12, R12, R11, R34 ;  /* 0x0000000b0c0c7223 */ /* 0x000fe20000000022 */
[----:B-1----:R-:W-:Y:S01]  /*0fc0*/  FFMA R47, R8, R24, R47 ;  /* 0x00000018082f7223 */ /* 0x002fe2000000002f */
[C---:B------:R-:W-:Y:S01]  /*0fd0*/  FFMA R48, R24.reuse, R9, R33 ;  /* 0x0000000918307223 */ /* 0x040fe20000000021 */
[C---:B------:R-:W-:Y:S01]  /*0fe0*/  FFMA R37, R24.reuse, R10, R37 ;  /* 0x0000000a18257223 */ /* 0x040fe20000000025 */
[----:B------:R-:W-:Y:S01]  /*0ff0*/  FFMA R24, R24, R11, R32 ;  /* 0x0000000b18187223 */ /* 0x000fe20000000020 */
[C---:B--2---:R-:W-:Y:S01]  /*1000*/  FFMA R23, R16.reuse, R8, R23 ;  /* 0x0000000810177223 */ /* 0x044fe20000000017 */
[----:B------:R-:W0:Y:S01]  /*1010*/  LDS.128 R32, [R45+0x220] ;  /* 0x000220002d207984 */ /* 0x000e220000000c00 */
[CC--:B------:R-:W-:Y:S01]  /*1020*/  FFMA R36, R16.reuse, R9.reuse, R20 ;  /* 0x0000000910247223 */ /* 0x0c0fe20000000014 */
[----:B------:R-:W-:Y:S01]  /*1030*/  FFMA R55, R16, R10, R21 ;  /* 0x0000000a10377223 */ /* 0x000fe20000000015 */
[----:B---3--:R-:W-:Y:S01]  /*1040*/  FFMA R57, R8, R28, R57 ;  /* 0x0000001c08397223 */ /* 0x008fe20000000039 */
[----:B------:R-:W-:Y:S01]  /*1050*/  FFMA R8, R28, R9, R39 ;  /* 0x000000091c087223 */ /* 0x000fe20000000027 */
[----:B------:R-:W-:Y:S01]  /*1060*/  FFMA R16, R16, R11, R22 ;  /* 0x0000000b10107223 */ /* 0x000fe20000000016 */
[----:B----4-:R-:W-:-:S02]  /*1070*/  FFMA R9, R4, R17, R23 ;  /* 0x0000001104097223 */ /* 0x010fc40000000017 */
[----:B------:R-:W1:Y:S01]  /*1080*/  LDS.128 R20, [R45+0x330] ;  /* 0x000330002d147984 */ /* 0x000e620000000c00 */
[C---:B------:R-:W-:Y:S01]  /*1090*/  FFMA R53, R28.reuse, R10, R53 ;  /* 0x0000000a1c357223 */ /* 0x040fe20000000035 */
[----:B------:R-:W-:Y:S01]  /*10a0*/  FFMA R28, R28, R11, R38 ;  /* 0x0000000b1c1c7223 */ /* 0x000fe20000000026 */
[----:B------:R-:W-:Y:S01]  /*10b0*/  FFMA R11, R17, R5, R36 ;  /* 0x00000005110b7223 */ /* 0x000fe20000000024 */
[CC--:B------:R-:W-:Y:S01]  /*10c0*/  FFMA R47, R4.reuse, R25.reuse, R47 ;  /* 0x00000019042f7223 */ /* 0x0c0fe2000000002f */
[----:B------:R-:W-:Y:S01]  /*10d0*/  FFMA R24, R7, R25, R24 ;  /* 0x0000001907187223 */ /* 0x000fe20000000018 */
[C---:B------:R-:W-:Y:S01]  /*10e0*/  FFMA R51, R4.reuse, R13, R51 ;  /* 0x0000000d04337223 */ /* 0x040fe20000000033 */
[-C--:B------:R-:W-:Y:S01]  /*10f0*/  FFMA R57, R4, R29.reuse, R57 ;  /* 0x0000001d04397223 */ /* 0x080fe20000000039 */
[C---:B------:R-:W-:Y:S01]  /*1100*/  FFMA R8, R5.reuse, R29, R8 ;  /* 0x0000001d05087223 */ /* 0x040fe20000000008 */
[-C--:B------:R-:W-:Y:S01]  /*1110*/  FFMA R48, R5, R25.reuse, R48 ;  /* 0x0000001905307223 */ /* 0x080fe20000000030 */
[C---:B------:R-:W-:Y:S01]  /*1120*/  FFMA R37, R6.reuse, R25, R37 ;  /* 0x0000001906257223 */ /* 0x040fe20000000025 */
[----:B------:R-:W-:Y:S01]  /*1130*/  FFMA R12, R7, R13, R12 ;  /* 0x0000000d070c7223 */ /* 0x000fe2000000000c */
[----:B------:R-:W-:Y:S01]  /*1140*/  FFMA R16, R17, R7, R16 ;  /* 0x0000000711107223 */ /* 0x000fe20000000010 */
[-C--:B------:R-:W-:Y:S01]  /*1150*/  FFMA R50, R5, R13.reuse, R50 ;  /* 0x0000000d05327223 */ /* 0x080fe20000000032 */
[C---:B------:R-:W-:Y:S01]  /*1160*/  FFMA R49, R6.reuse, R13, R49 ;  /* 0x0000000d06317223 */ /* 0x040fe20000000031 */
[----:B------:R-:W-:Y:S01]  /*1170*/  FFMA R55, R17, R6, R55 ;  /* 0x0000000611377223 */ /* 0x000fe20000000037 */
[-C--:B------:R-:W-:Y:S01]  /*1180*/  FFMA R53, R6, R29.reuse, R53 ;  /* 0x0000001d06357223 */ /* 0x080fe20000000035 */
[----:B------:R-:W-:-:S02]  /*1190*/  FFMA R28, R7, R29, R28 ;  /* 0x0000001d071c7223 */ /* 0x000fc4000000001c */
[----:B------:R-:W-:Y:S01]  /*11a0*/  LDS.128 R4, [R46+0x10] ;  /* 0x000010002e047984 */ /* 0x000fe20000000c00 */
[C---:B0-----:R-:W-:Y:S01]  /*11b0*/  FFMA R13, R32.reuse, R18, R9 ;  /* 0x00000012200d7223 */ /* 0x041fe20000000009 */
[CC--:B------:R-:W-:Y:S01]  /*11c0*/  FFMA R47, R32.reuse, R26.reuse, R47 ;  /* 0x0000001a202f7223 */ /* 0x0c0fe2000000002f */
[----:B------:R-:W-:Y:S01]  /*11d0*/  FFMA R24, R35, R26, R24 ;  /* 0x0000001a23187223 */ /* 0x000fe20000000018 */
[C---:B------:R-:W-:Y:S01]  /*11e0*/  FFMA R51, R32.reuse, R14, R51 ;  /* 0x0000000e20337223 */ /* 0x040fe20000000033 */
[----:B------:R-:W-:Y:S01]  /*11f0*/  FFMA R57, R32, R30, R57 ;  /* 0x0000001e20397223 */ /* 0x000fe20000000039 */
[----:B------:R-:W-:Y:S01]  /*1200*/  FFMA R36, R18, R33, R11 ;  /* 0x0000002112247223 */ /* 0x000fe2000000000b */
[-C--:B------:R-:W-:Y:S01]  /*1210*/  FFMA R48, R33, R26.reuse, R48 ;  /* 0x0000001a21307223 */ /* 0x080fe20000000030 */
[----:B------:R-:W-:Y:S01]  /*1220*/  FFMA R37, R34, R26, R37 ;  /* 0x0000001a22257223 */ /* 0x000fe20000000025 */
[----:B------:R-:W-:Y:S01]  /*1230*/  FFMA R12, R35, R14, R12 ;  /* 0x0000000e230c7223 */ /* 0x000fe2000000000c */
[C---:B------:R-:W-:Y:S01]  /*1240*/  FFMA R32, R33.reuse, R30, R8 ;  /* 0x0000001e21207223 */ /* 0x040fe20000000008 */
[----:B------:R-:W-:Y:S01]  /*1250*/  FFMA R16, R18, R35, R16 ;  /* 0x0000002312107223 */ /* 0x000fe20000000010 */
[-C--:B------:R-:W-:Y:S01]  /*1260*/  FFMA R50, R33, R14.reuse, R50 ;  /* 0x0000000e21327223 */ /* 0x080fe20000000032 */
[----:B------:R-:W-:Y:S01]  /*1270*/  FFMA R49, R34, R14, R49 ;  /* 0x0000000e22317223 */ /* 0x000fe20000000031 */
[----:B------:R-:W0:Y:S01]  /*1280*/  LDS.128 R8, [R45+0x440] ;  /* 0x000440002d087984 */ /* 0x000e220000000c00 */
[----:B------:R-:W-:Y:S01]  /*1290*/  FFMA R55, R18, R34, R55 ;  /* 0x0000002212377223 */ /* 0x000fe20000000037 */
[-C--:B------:R-:W-:Y:S01]  /*12a0*/  FFMA R53, R34, R30.reuse, R53 ;  /* 0x0000001e22357223 */ /* 0x080fe20000000035 */
[----:B------:R-:W-:Y:S01]  /*12b0*/  FFMA R28, R35, R30, R28 ;  /* 0x0000001e231c7223 */ /* 0x000fe2000000001c */
[-C--:B-1----:R-:W-:Y:S01]  /*12c0*/  FFMA R47, R20, R27.reuse, R47 ;  /* 0x0000001b142f7223 */ /* 0x082fe2000000002f */
[-C--:B------:R-:W-:Y:S01]  /*12d0*/  FFMA R33, R21, R27.reuse, R48 ;  /* 0x0000001b15217223 */ /* 0x080fe20000000030 */
[-C--:B------:R-:W-:Y:S01]  /*12e0*/  FFMA R37, R22, R27.reuse, R37 ;  /* 0x0000001b16257223 */ /* 0x080fe20000000025 */
[----:B------:R-:W-:Y:S01]  /*12f0*/  FFMA R34, R23, R27, R24 ;  /* 0x0000001b17227223 */ /* 0x000fe20000000018 */
[C---:B------:R-:W-:Y:S01]  /*1300*/  FFMA R29, R20.reuse, R19, R13 ;  /* 0x00000013141d7223 */ /* 0x040fe2000000000d */
[----:B------:R-:W1:Y:S01]  /*1310*/  LDS.128 R24, [R46+0x120] ;  /* 0x000120002e187984 */ /* 0x000e620000000c00 */
[-C--:B------:R-:W-:Y:S01]  /*1320*/  FFMA R51, R20, R15.reuse, R51 ;  /* 0x0000000f14337223 */ /* 0x080fe20000000033 */
[-C--:B------:R-:W-:Y:S01]  /*1330*/  FFMA R35, R21, R15.reuse, R50 ;  /* 0x0000000f15237223 */ /* 0x080fe20000000032 */
[-C--:B------:R-:W-:Y:S01]  /*1340*/  FFMA R49, R22, R15.reuse, R49 ;  /* 0x0000000f16317223 */ /* 0x080fe20000000031 */
[----:B------:R-:W-:Y:S01]  /*1350*/  FFMA R38, R23, R15, R12 ;  /* 0x0000000f17267223 */ /* 0x000fe2000000000c */
[C---:B------:R-:W-:Y:S01]  /*1360*/  FFMA R36, R19.reuse, R21, R36 ;  /* 0x0000001513247223 */ /* 0x040fe20000000024 */
[C---:B------:R-:W-:Y:S01]  /*1370*/  FFMA R55, R19.reuse, R22, R55 ;  /* 0x0000001613377223 */ /* 0x040fe20000000037 */
[----:B------:R-:W-:Y:S01]  /*1380*/  FFMA R30, R19, R23, R16 ;  /* 0x00000017131e7223 */ /* 0x000fe20000000010 */
[----:B------:R-:W2:Y:S04]  /*1390*/  LDS.128 R12, [R46+0x230] ;  /* 0x000230002e0c7984 */ /* 0x000ea80000000c00 */
[----:B------:R-:W3:Y:S01]  /*13a0*/  LDS.128 R16, [R46+0x340] ;  /* 0x000340002e107984 */ /* 0x000ee20000000c00 */
[-C--:B------:R-:W-:Y:S01]  /*13b0*/  FFMA R59, R20, R31.reuse, R57 ;  /* 0x0000001f143b7223 */ /* 0x080fe20000000039 */
[-C--:B------:R-:W-:Y:S01]  /*13c0*/  FFMA R39, R21, R31.reuse, R32 ;  /* 0x0000001f15277223 */ /* 0x080fe20000000020 */
[-C--:B------:R-:W-:Y:S01]  /*13d0*/  FFMA R57, R22, R31.reuse, R53 ;  /* 0x0000001f16397223 */ /* 0x080fe20000000035 */
[----:B------:R-:W-:-:S02]  /*13e0*/  FFMA R32, R23, R31, R28 ;  /* 0x0000001f17207223 */ /* 0x000fc4000000001c */
[----:B------:R-:W4:Y:S01]  /*13f0*/  LDS.128 R20, [R45+0x550] ;  /* 0x000550002d147984 */ /* 0x000f220000000c00 */
[C---:B0-----:R-:W-:Y:S01]  /*1400*/  FFMA R53, R4.reuse, R8, R29 ;  /* 0x0000000804357223 */ /* 0x041fe2000000001d */
[C---:B------:R-:W-:Y:S01]  /*1410*/  FFMA R36, R4.reuse, R9, R36 ;  /* 0x0000000904247223 */ /* 0x040fe20000000024 */
[C---:B------:R-:W-:Y:S01]  /*1420*/  FFMA R55, R4.reuse, R10, R55 ;  /* 0x0000000a04377223 */ /* 0x040fe20000000037 */
[----:B------:R-:W-:Y:S02]  /*1430*/  FFMA R4, R4, R11, R30 ;  /* 0x0000000b04047223 */ /* 0x000fe4000000001e */
[----:B------:R-:W0:Y:S01]  /*1440*/  LDS.128 R28, [R45+0x660] ;  /* 0x000660002d1c7984 */ /* 0x000e220000000c00 */
[----:B-1----:R-:W-:Y:S01]  /*1450*/  FFMA R47, R8, R24, R47 ;  /* 0x00000018082f7223 */ /* 0x002fe2000000002f */
[C---:B------:R-:W-:Y:S01]  /*1460*/  FFMA R48, R24.reuse, R9, R33 ;  /* 0x0000000918307223 */ /* 0x040fe20000000021 */
[C---:B------:R-:W-:Y:S01]  /*1470*/  FFMA R37, R24.reuse, R10, R37 ;  /* 0x0000000a18257223 */ /* 0x040fe20000000025 */
[----:B------:R-:W-:Y:S01]  /*1480*/  FFMA R34, R24, R11, R34 ;  /* 0x0000000b18227223 */ /* 0x000fe20000000022 */
[----:B--2---:R-:W-:Y:S01]  /*1490*/  FFMA R51, R8, R12, R51 ;  /* 0x0000000c08337223 */ /* 0x004fe20000000033 */
[C---:B------:R-:W-:Y:S01]  /*14a0*/  FFMA R24, R12.reuse, R9, R35 ;  /* 0x000000090c187223 */ /* 0x040fe20000000023 */
[C---:B------:R-:W-:Y:S01]  /*14b0*/  FFMA R49, R12.reuse, R10, R49 ;  /* 0x0000000a0c317223 */ /* 0x040fe20000000031 */
[----:B------:R-:W-:Y:S01]  /*14c0*/  FFMA R38, R12, R11, R38 ;  /* 0x0000000b0c267223 */ /* 0x000fe20000000026 */
[----:B---3--:R-:W-:Y:S01]  /*14d0*/  FFMA R59, R8, R16, R59 ;  /* 0x00000010083b7223 */ /* 0x008fe2000000003b */
[C---:B------:R-:W-:Y:S01]  /*14e0*/  FFMA R12, R16.reuse, R9, R39 ;  /* 0x00000009100c7223 */ /* 0x040fe20000000027 */
[C---:B------:R-:W-:Y:S01]  /*14f0*/  FFMA R57, R16.reuse, R10, R57 ;  /* 0x0000000a10397223 */ /* 0x040fe20000000039 */
[----:B------:R-:W-:-:S02]  /*1500*/  FFMA R32, R16, R11, R32 ;  /* 0x0000000b10207223 */ /* 0x000fc40000000020 */
[----:B------:R-:W1:Y:S01]  /*1510*/  LDS.128 R8, [R45+0x770] ;  /* 0x000770002d087984 */ /* 0x000e620000000c00 */
[C---:B----4-:R-:W-:Y:S01]  /*1520*/  FFMA R55, R5.reuse, R22, R55 ;  /* 0x0000001605377223 */ /* 0x050fe20000000037 */
[C---:B------:R-:W-:Y:S01]  /*1530*/  FFMA R4, R5.reuse, R23, R4 ;  /* 0x0000001705047223 */ /* 0x040fe20000000004 */
[C---:B------:R-:W-:Y:S01]  /*1540*/  FFMA R53, R20.reuse, R5, R53 ;  /* 0x0000000514357223 */ /* 0x040fe20000000035 */
[----:B------:R-:W-:Y:S01]  /*1550*/  FFMA R33, R5, R21, R36 ;  /* 0x0000001505217223 */ /* 0x000fe20000000024 */
[-C--:B------:R-:W-:Y:S01]  /*1560*/  FFMA R51, R20, R13.reuse, R51 ;  /* 0x0000000d14337223 */ /* 0x080fe20000000033 */
[CC--:B------:R-:W-:Y:S01]  /*1570*/  FFMA R24, R21.reuse, R13.reuse, R24 ;  /* 0x0000000d15187223 */ /* 0x0c0fe20000000018 */
[----:B------:R-:W-:Y:S01]  /*1580*/  FFMA R5, R22, R13, R49 ;  /* 0x0000000d16057223 */ /* 0x000fe20000000031 */
[----:B------:R-:W-:Y:S01]  /*1590*/  FFMA R48, R21, R25, R48 ;  /* 0x0000001915307223 */ /* 0x000fe20000000030 */
[----:B------:R-:W-:Y:S01]  /*15a0*/  FFMA R38, R23, R13, R38 ;  /* 0x0000000d17267223 */ /* 0x000fe20000000026 */
[-C--:B------:R-:W-:Y:S01]  /*15b0*/  FFMA R36, R21, R17.reuse, R12 ;  /* 0x0000001115247223 */ /* 0x080fe2000000000c */
[-C--:B------:R-:W-:Y:S01]  /*15c0*/  FFMA R59, R20, R17.reuse, R59 ;  /* 0x00000011143b7223 */ /* 0x080fe2000000003b */
[-C--:B------:R-:W-:Y:S01]  /*15d0*/  FFMA R57, R22, R17.reuse, R57 ;  /* 0x0000001116397223 */ /* 0x080fe20000000039 */
[----:B------:R-:W-:Y:S01]  /*15e0*/  FFMA R32, R23, R17, R32 ;  /* 0x0000001117207223 */ /* 0x000fe20000000020 */
[----:B------:R-:W-:Y:S01]  /*15f0*/  FFMA R47, R20, R25, R47 ;  /* 0x00000019142f7223 */ /* 0x000fe2000000002f */
[C---:B0-----:R-:W-:Y:S01]  /*1600*/  FFMA R21, R6.reuse, R30, R55 ;  /* 0x0000001e06157223 */ /* 0x041fe20000000037 */
[----:B------:R-:W-:Y:S01]  /*1610*/  FFMA R4, R6, R31, R4 ;  /* 0x0000001f06047223 */ /* 0x000fe20000000004 */
[----:B------:R-:W-:Y:S01]  /*1620*/  FFMA R17, R28, R6, R53 ;  /* 0x000000061c117223 */ /* 0x000fe20000000035 */
[----:B------:R-:W-:Y:S01]  /*1630*/  FFMA R16, R6, R29, R33 ;  /* 0x0000001d06107223 */ /* 0x000fe20000000021 */
[-C--:B------:R-:W-:Y:S01]  /*1640*/  FFMA R49, R28, R14.reuse, R51 ;  /* 0x0000000e1c317223 */ /* 0x080fe20000000033 */
[-C--:B------:R-:W-:Y:S01]  /*1650*/  FFMA R12, R29, R14.reuse, R24 ;  /* 0x0000000e1d0c7223 */ /* 0x080fe20000000018 */
[-C--:B------:R-:W-:Y:S01]  /*1660*/  FFMA R53, R30, R14.reuse, R5 ;  /* 0x0000000e1e357223 */ /* 0x080fe20000000005 */
[----:B------:R-:W-:Y:S01]  /*1670*/  FFMA R14, R31, R14, R38 ;  /* 0x0000000e1f0e7223 */ /* 0x000fe20000000026 */
[C---:B------:R-:W-:Y:S01]  /*1680*/  FFMA R48, R29.reuse, R26, R48 ;  /* 0x0000001a1d307223 */ /* 0x040fe20000000030 */
[-C--:B------:R-:W-:Y:S01]  /*1690*/  FFMA R59, R28, R18.reuse, R59 ;  /* 0x000000121c3b7223 */ /* 0x080fe2000000003b */
[-C--:B------:R-:W-:Y:S01]  /*16a0*/  FFMA R36, R29, R18.reuse, R36 ;  /* 0x000000121d247223 */ /* 0x080fe20000000024 */
[-C--:B------:R-:W-:Y:S01]  /*16b0*/  FFMA R55, R30, R18.reuse, R57 ;  /* 0x000000121e377223 */ /* 0x080fe20000000039 */
[----:B------:R-:W-:Y:S01]  /*16c0*/  FFMA R38, R31, R18, R32 ;  /* 0x000000121f267223 */ /* 0x000fe20000000020 */
[-C--:B------:R-:W-:Y:S01]  /*16d0*/  FFMA R37, R22, R25.reuse, R37 ;  /* 0x0000001916257223 */ /* 0x080fe20000000025 */
[----:B------:R-:W-:Y:S01]  /*16e0*/  FFMA R34, R23, R25, R34 ;  /* 0x0000001917227223 */ /* 0x000fe20000000022 */
[----:B-1----:R-:W-:Y:S01]  /*16f0*/  FFMA R17, R8, R7, R17 ;  /* 0x0000000708117223 */ /* 0x002fe20000000011 */
[C---:B------:R-:W-:Y:S01]  /*1700*/  FFMA R16, R7.reuse, R9, R16 ;  /* 0x0000000907107223 */ /* 0x040fe20000000010 */
[C---:B------:R-:W-:Y:S01]  /*1710*/  FFMA R29, R7.reuse, R10, R21 ;  /* 0x0000000a071d7223 */ /* 0x040fe20000000015 */
[----:B------:R-:W-:Y:S01]  /*1720*/  FFMA R18, R7, R11, R4 ;  /* 0x0000000b07127223 */ /* 0x000fe20000000004 */
[----:B------:R-:W-:Y:S04]  /*1730*/  LDS.128 R20, [R46+0x20] ;  /* 0x000020002e147984 */ /* 0x000fe80000000c00 */
[----:B------:R-:W0:Y:S01]  /*1740*/  LDS.128 R4, [R45+0x880] ;  /* 0x000880002d047984 */ /* 0x000e220000000c00 */
[-C--:B------:R-:W-:Y:S01]  /*1750*/  FFMA R13, R30, R26.reuse, R37 ;  /* 0x0000001a1e0d7223 */ /* 0x080fe20000000025 */
[-C--:B------:R-:W-:Y:S01]  /*1760*/  FFMA R39, R28, R26.reuse, R47 ;  /* 0x0000001a1c277223 */ /* 0x080fe2000000002f */
[----:B------:R-:W-:Y:S01]  /*1770*/  FFMA R26, R31, R26, R34 ;  /* 0x0000001a1f1a7223 */ /* 0x000fe20000000022 */
[----:B------:R-:W-:Y:S01]  /*1780*/  FFMA R49, R8, R15, R49 ;  /* 0x0000000f08317223 */ /* 0x000fe20000000031 */
[C---:B------:R-:W-:Y:S01]  /*1790*/  FFMA R31, R10.reuse, R27, R13 ;  /* 0x0000001b0a1f7223 */ /* 0x040fe2000000000d */
[----:B------:R-:W1:Y:S01]  /*17a0*/  LDS.128 R32, [R46+0x130] ;  /* 0x000130002e207984 */ /* 0x000e620000000c00 */
[-C--:B------:R-:W-:Y:S01]  /*17b0*/  FFMA R51, R9, R15.reuse, R12 ;  /* 0x0000000f09337223 */ /* 0x080fe2000000000c */
[-C--:B------:R-:W-:Y:S01]  /*17c0*/  FFMA R53, R10, R15.reuse, R53 ;  /* 0x0000000f0a357223 */ /* 0x080fe20000000035 */
[----:B------:R-:W-:-:S02]  /*17d0*/  FFMA R30, R11, R15, R14 ;  /* 0x0000000f0b1e7223 */ /* 0x000fc4000000000e */
[----:B------:R-:W2:Y:S01]  /*17e0*/  LDS.128 R12, [R46+0x240] ;  /* 0x000240002e0c7984 */ /* 0x000ea20000000c00 */
[CC--:B------:R-:W-:Y:S01]  /*17f0*/  FFMA R39, R8.reuse, R27.reuse, R39 ;  /* 0x0000001b08277223 */ /* 0x0c0fe20000000027 */
[-C--:B------:R-:W-:Y:S01]  /*1800*/  FFMA R37, R9, R27.reuse, R48 ;  /* 0x0000001b09257223 */ /* 0x080fe20000000030 */
[----:B------:R-:W-:Y:S02]  /*1810*/  FFMA R28, R11, R27, R26 ;  /* 0x0000001b0b1c7223 */ /* 0x000fe4000000001a */
[----:B------:R-:W3:Y:S01]  /*1820*/  LDS.128 R24, [R46+0x350] ;  /* 0x000350002e187984 */ /* 0x000ee20000000c00 */
[-C--:B------:R-:W-:Y:S01]  /*1830*/  FFMA R59, R8, R19.reuse, R59 ;  /* 0x00000013083b7223 */ /* 0x080fe2000000003b */
[-C--:B------:R-:W-:Y:S01]  /*1840*/  FFMA R47, R9, R19.reuse, R36 ;  /* 0x00000013092f7223 */ /* 0x080fe20000000024 */
[-C--:B------:R-:W-:Y:S01]  /*1850*/  FFMA R55, R10, R19.reuse, R55 ;  /* 0x000000130a377223 */ /* 0x080fe20000000037 */
[----:B------:R-:W-:Y:S02]  /*1860*/  FFMA R38, R11, R19, R38 ;  /* 0x000000130b267223 */ /* 0x000fe40000000026 */
[----:B------:R-:W4:Y:S01]  /*1870*/  LDS.128 R8, [R45+0x990] ;  /* 0x000990002d087984 */ /* 0x000f220000000c00 */
[C---:B0-----:R-:W-:Y:S01]  /*1880*/  FFMA R61, R20.reuse, R4, R17 ;  /* 0x00000004143d7223 */ /* 0x041fe20000000011 */
[C---:B------:R-:W-:Y:S01]  /*1890*/  FFMA R36, R20.reuse, R5, R16 ;  /* 0x0000000514247223 */ /* 0x040fe20000000010 */
[C---:B------:R-:W-:Y:S01]  /*18a0*/  FFMA R57, R20.reuse, R6, R29 ;  /* 0x0000000614397223 */ /* 0x040fe2000000001d */
[----:B------:R-:W-:-:S02]  /*18b0*/  FFMA R20, R20, R7, R18 ;  /* 0x0000000714147223 */ /* 0x000fc40000000012 */
[----:B------:R-:W0:Y:S01]  /*18c0*/  LDS.128 R16, [R45+0xaa0] ;  /* 0x000aa0002d107984 */ /* 0x000e220000000c00 */
[----:B-1----:R-:W-:Y:S01]  /*18d0*/  FFMA R48, R32, R5, R37 ;  /* 0x0000000520307223 */ /* 0x002fe20000000025 */
[----:B------:R-:W-:Y:S01]  /*18e0*/  FFMA R39, R4, R32, R39 ;  /* 0x0000002004277223 */ /* 0x000fe20000000027 */
[C---:B------:R-:W-:Y:S01]  /*18f0*/  FFMA R37, R32.reuse, R6, R31 ;  /* 0x0000000620257223 */ /* 0x040fe2000000001f */
[----:B------:R-:W-:Y:S01]  /*1900*/  FFMA R32, R32, R7, R28 ;  /* 0x0000000720207223 */ /* 0x000fe2000000001c */
[----:B--2---:R-:W-:Y:S01]  /*1910*/  FFMA R49, R4, R12, R49 ;  /* 0x0000000c04317223 */ /* 0x004fe20000000031 */
[C---:B------:R-:W-:Y:S01]  /*1920*/  FFMA R50, R12.reuse, R5, R51 ;  /* 0x000000050c327223 */ /* 0x040fe20000000033 */
[C---:B------:R-:W-:Y:S01]  /*1930*/  FFMA R53, R12.reuse, R6, R53 ;  /* 0x000000060c357223 */ /* 0x040fe20000000035 */
[----:B------:R-:W-:Y:S02]  /*1940*/  FFMA R12, R12, R7, R30 ;  /* 0x000000070c0c7223 */ /* 0x000fe4000000001e */
[----:B------:R-:W1:Y:S01]  /*1950*/  LDS.128 R28, [R45+0xbb0] ;  /* 0x000bb0002d1c7984 */ /* 0x000e620000000c00 */
[----:B---3--:R-:W-:Y:S01]  /*1960*/  FFMA R59, R4, R24, R59 ;  /* 0x00000018043b7223 */ /* 0x008fe2000000003b */
[C---:B------:R-:W-:Y:S01]  /*1970*/  FFMA R4, R24.reuse, R5, R47 ;  /* 0x0000000518047223 */ /* 0x040fe2000000002f */
[C---:B------:R-:W-:Y:S01]  /*1980*/  FFMA R55, R24.reuse, R6, R55 ;  /* 0x0000000618377223 */ /* 0x040fe20000000037 */
[----:B------:R-:W-:Y:S01]  /*1990*/  FFMA R38, R24, R7, R38 ;  /* 0x0000000718267223 */ /* 0x000fe20000000026 */
[-C--:B----4-:R-:W-:Y:S01]  /*19a0*/  FFMA R39, R8, R33.reuse, R39 ;  /* 0x0000002108277223 */ /* 0x090fe20000000027 */
[-C--:B------:R-:W-:Y:S01]  /*19b0*/  FFMA R48, R9, R33.reuse, R48 ;  /* 0x0000002109307223 */ /* 0x080fe20000000030 */
[----:B------:R-:W-:Y:S01]  /*19c0*/  FFMA R37, R10, R33, R37 ;  /* 0x000000210a257223 */ /* 0x000fe20000000025 */
[----:B------:R-:W-:Y:S01]  /*19d0*/  FFMA R5, R21, R9, R36 ;  /* 0x0000000915057223 */ /* 0x000fe20000000024 */
[----:B------:R-:W-:Y:S01]  /*19e0*/  FFMA R32, R11, R33, R32 ;  /* 0x000000210b207223 */ /* 0x000fe20000000020 */
[----:B------:R-:W-:Y:S01]  /*19f0*/  FFMA R4, R9, R25, R4 ;  /* 0x0000001909047223 */ /* 0x000fe20000000004 */
[C---:B------:R-:W-:Y:S01]  /*1a00*/  FFMA R20, R21.reuse, R11, R20 ;  /* 0x0000000b15147223 */ /* 0x040fe20000000014 */
[C---:B------:R-:W-:Y:S01]  /*1a10*/  FFMA R61, R8.reuse, R21, R61 ;  /* 0x00000015083d7223 */ /* 0x040fe2000000003d */
[----:B------:R-:W-:Y:S01]  /*1a20*/  FFMA R57, R21, R10, R57 ;  /* 0x0000000a15397223 */ /* 0x000fe20000000039 */
[-C--:B------:R-:W-:Y:S01]  /*1a30*/  FFMA R49, R8, R13.reuse, R49 ;  /* 0x0000000d08317223 */ /* 0x080fe20000000031 */
[-C--:B------:R-:W-:Y:S01]  /*1a40*/  FFMA R50, R9, R13.reuse, R50 ;  /* 0x0000000d09327223 */ /* 0x080fe20000000032 */
[-C--:B------:R-:W-:Y:S01]  /*1a50*/  FFMA R53, R10, R13.reuse, R53 ;  /* 0x0000000d0a357223 */ /* 0x080fe20000000035 */
[C---:B------:R-:W-:Y:S01]  /*1a60*/  FFMA R12, R11.reuse, R13, R12 ;  /* 0x0000000d0b0c7223 */ /* 0x040fe2000000000c */
[-C--:B------:R-:W-:Y:S01]  /*1a70*/  FFMA R59, R8, R25.reuse, R59 ;  /* 0x00000019083b7223 */ /* 0x080fe2000000003b */
[-C--:B------:R-:W-:Y:S01]  /*1a80*/  FFMA R55, R10, R25.reuse, R55 ;  /* 0x000000190a377223 */ /* 0x080fe20000000037 */
[----:B------:R-:W-:-:S02]  /*1a90*/  FFMA R38, R11, R25, R38 ;  /* 0x000000190b267223 */ /* 0x000fc40000000026 */
[----:B------:R-:W-:Y:S01]  /*1aa0*/  LDS.128 R8, [R45+0xcc0] ;  /* 0x000cc0002d087984 */ /* 0x000fe20000000c00 */
[-C--:B0-----:R-:W-:Y:S01]  /*1ab0*/  FFMA R39, R16, R34.reuse, R39 ;  /* 0x0000002210277223 */ /* 0x081fe20000000027 */
[-C--:B------:R-:W-:Y:S01]  /*1ac0*/  FFMA R48, R17, R34.reuse, R48 ;  /* 0x0000002211307223 */ /* 0x080fe20000000030 */
[-C--:B------:R-:W-:Y:S01]  /*1ad0*/  FFMA R37, R18, R34.reuse, R37 ;  /* 0x0000002212257223 */ /* 0x080fe20000000025 */
[----:B------:R-:W-:Y:S01]  /*1ae0*/  FFMA R34, R19, R34, R32 ;  /* 0x0000002213227223 */ /* 0x000fe20000000020 */
[C---:B------:R-:W-:Y:S01]  /*1af0*/  FFMA R24, R22.reuse, R17, R5 ;  /* 0x0000001116187223 */ /* 0x040fe20000000005 */
[----:B------:R-:W-:Y:S02]  /*1b00*/  FFMA R32, R17, R26, R4 ;  /* 0x0000001a11207223 */ /* 0x000fe40000000004 */
[----:B------:R-:W0:Y:S01]  /*1b10*/  LDS.128 R4, [R46+0x30] ;  /* 0x000030002e047984 */ /* 0x000e220000000c00 */
[----:B------:R-:W-:Y:S01]  /*1b20*/  FFMA R20, R22, R19, R20 ;  /* 0x0000001316147223 */ /* 0x000fe20000000014 */
[----:B------:R-:W-:Y:S01]  /*1b30*/  FFMA R61, R16, R22, R61 ;  /* 0x00000016103d7223 */ /* 0x000fe2000000003d */
[----:B------:R-:W-:Y:S01]  /*1b40*/  FFMA R57, R22, R18, R57 ;  /* 0x0000001216397223 */ /* 0x000fe20000000039 */
[-C--:B------:R-:W-:Y:S01]  /*1b50*/  FFMA R12, R19, R14.reuse, R12 ;  /* 0x0000000e130c7223 */ /* 0x080fe2000000000c */
[-C--:B------:R-:W-:Y:S01]  /*1b60*/  FFMA R49, R16, R14.reuse, R49 ;  /* 0x0000000e10317223 */ /* 0x080fe20000000031 */
[-C--:B------:R-:W-:Y:S01]  /*1b70*/  FFMA R50, R17, R14.reuse, R50 ;  /* 0x0000000e11327223 */ /* 0x080fe20000000032 */
[----:B------:R-:W-:Y:S01]  /*1b80*/  FFMA R53, R18, R14, R53 ;  /* 0x0000000e12357223 */ /* 0x000fe20000000035 */
[-C--:B------:R-:W-:Y:S01]  /*1b90*/  FFMA R59, R16, R26.reuse, R59 ;  /* 0x0000001a103b7223 */ /* 0x080fe2000000003b */
[-C--:B------:R-:W-:Y:S01]  /*1ba0*/  FFMA R55, R18, R26.reuse, R55 ;  /* 0x0000001a12377223 */ /* 0x080fe20000000037 */
[----:B------:R-:W-:Y:S01]  /*1bb0*/  FFMA R38, R19, R26, R38 ;  /* 0x0000001a13267223 */ /* 0x000fe20000000026 */
[C---:B-1----:R-:W-:Y:S01]  /*1bc0*/  FFMA R61, R28.reuse, R23, R61 ;  /* 0x000000171c3d7223 */ /* 0x042fe2000000003d */
[C---:B------:R-:W-:Y:S01]  /*1bd0*/  FFMA R24, R23.reuse, R29, R24 ;  /* 0x0000001d17187223 */ /* 0x040fe20000000018 */
[C---:B------:R-:W-:Y:S01]  /*1be0*/  FFMA R57, R23.reuse, R30, R57 ;  /* 0x0000001e17397223 */ /* 0x040fe20000000039 */
[----:B------:R-:W-:Y:S01]  /*1bf0*/  FFMA R26, R23, R31, R20 ;  /* 0x0000001f171a7223 */ /* 0x000fe20000000014 */
[-C--:B------:R-:W-:Y:S01]  /*1c00*/  FFMA R39, R28, R35.reuse, R39 ;  /* 0x000000231c277223 */ /* 0x080fe20000000027 */
[-C--:B------:R-:W-:Y:S01]  /*1c10*/  FFMA R33, R29, R35.reuse, R48 ;  /* 0x000000231d217223 */ /* 0x080fe20000000030 */
[-C--:B------:R-:W-:Y:S01]  /*1c20*/  FFMA R37, R30, R35.reuse, R37 ;  /* 0x000000231e257223 */ /* 0x080fe20000000025 */
[----:B------:R-:W-:Y:S01]  /*1c30*/  FFMA R34, R31, R35, R34 ;  /* 0x000000231f227223 */ /* 0x000fe20000000022 */
[----:B------:R-:W1:Y:S01]  /*1c40*/  LDS.128 R20, [R46+0x140] ;  /* 0x000140002e147984 */ /* 0x000e620000000c00 */
[-C--:B------:R-:W-:Y:S01]  /*1c50*/  FFMA R49, R28, R15.reuse, R49 ;  /* 0x0000000f1c317223 */ /* 0x080fe20000000031 */
[-C--:B------:R-:W-:Y:S01]  /*1c60*/  FFMA R35, R29, R15.reuse, R50 ;  /* 0x0000000f1d237223 */ /* 0x080fe20000000032 */
[-C--:B------:R-:W-:Y:S01]  /*1c70*/  FFMA R53, R30, R15.reuse, R53 ;  /* 0x0000000f1e357223 */ /* 0x080fe20000000035 */
[----:B------:R-:W-:Y:S01]  /*1c80*/  FFMA R36, R31, R15, R12 ;  /* 0x0000000f1f247223 */ /* 0x000fe2000000000c */
[----:B------:R-:W2:Y:S04]  /*1c90*/  LDS.128 R16, [R46+0x360] ;  /* 0x000360002e107984 */ /* 0x000ea80000000c00 */
[----:B------:R-:W3:Y:S01]  /*1ca0*/  LDS.128 R12, [R46+0x250] ;  /* 0x000250002e0c7984 */ /* 0x000ee20000000c00 */
[-C--:B------:R-:W-:Y:S01]  /*1cb0*/  FFMA R47, R29, R27.reuse, R32 ;  /* 0x0000001b1d2f7223 */ /* 0x080fe20000000020 */
[-C--:B------:R-:W-:Y:S01]  /*1cc0*/  FFMA R59, R28, R27.reuse, R59 ;  /* 0x0000001b1c3b7223 */ /* 0x080fe2000000003b */
[-C--:B------:R-:W-:Y:S01]  /*1cd0*/  FFMA R55, R30, R27.reuse, R55 ;  /* 0x0000001b1e377223 */ /* 0x080fe20000000037 */
[----:B------:R-:W-:-:S02]  /*1ce0*/  FFMA R38, R31, R27, R38 ;  /* 0x0000001b1f267223 */ /* 0x000fc40000000026 */
[----:B------:R-:W-:Y:S01]  /*1cf0*/  LDS.128 R28, [R45+0xee0] ;  /* 0x000ee0002d1c7984 */ /* 0x000fe20000000c00 */
        /* <DEDUP_REMOVED lines=8> */
[-C--:B------:R-:W-:Y:S01]  /*1d80*/  FFMA R34, R20, R11.reuse, R34 ;  /* 0x0000000b14227223 */ /* 0x080fe20000000022 */
[----:B--2---:R-:W-:Y:S01]  /*1d90*/  FFMA R59, R8, R16, R59 ;  /* 0x00000010083b7223 */ /* 0x004fe2000000003b */
[C---:B------:R-:W-:Y:S01]  /*1da0*/  FFMA R55, R16.reuse, R10, R55 ;  /* 0x0000000a10377223 */ /* 0x040fe20000000037 */
[----:B------:R-:W-:Y:S01]  /*1db0*/  FFMA R38, R16, R11, R38 ;  /* 0x0000000b10267223 */ /* 0x000fe20000000026 */
[----:B---3--:R-:W-:Y:S01]  /*1dc0*/  FFMA R49, R8, R12, R49 ;  /* 0x0000000c08317223 */ /* 0x008fe20000000031 */
[C---:B------:R-:W-:Y:S01]  /*1dd0*/  FFMA R20, R12.reuse, R9, R35 ;  /* 0x000000090c147223 */ /* 0x040fe20000000023 */
[C---:B------:R-:W-:Y:S01]  /*1de0*/  FFMA R53, R12.reuse, R10, R53 ;  /* 0x0000000a0c357223 */ /* 0x040fe20000000035 */
[----:B------:R-:W-:Y:S01]  /*1df0*/  FFMA R36, R12, R11, R36 ;  /* 0x0000000b0c247223 */ /* 0x000fe20000000024 */
[----:B------:R-:W-:-:S02]  /*1e00*/  FFMA R12, R16, R9, R47 ;  /* 0x00000009100c7223 */ /* 0x000fc4000000002f */
[----:B------:R-:W1:Y:S01]  /*1e10*/  LDS.128 R8, [R45+0xff0] ;  /* 0x000ff0002d087984 */ /* 0x000e620000000c00 */
[C---:B0-----:R-:W-:Y:S01]  /*1e20*/  FFMA R33, R5.reuse, R25, R32 ;  /* 0x0000001905217223 */ /* 0x041fe20000000020 */
[C---:B------:R-:W-:Y:S01]  /*1e30*/  FFMA R4, R5.reuse, R27, R4 ;  /* 0x0000001b05047223 */ /* 0x040fe20000000004 */
[C---:B------:R-:W-:Y:S01]  /*1e40*/  FFMA R61, R24.reuse, R5, R61 ;  /* 0x00000005183d7223 */ /* 0x040fe2000000003d */
[----:B------:R-:W-:Y:S01]  /*1e50*/  FFMA R57, R5, R26, R57 ;  /* 0x0000001a05397223 */ /* 0x000fe20000000039 */
[-C--:B------:R-:W-:Y:S01]  /*1e60*/  FFMA R49, R24, R13.reuse, R49 ;  /* 0x0000000d18317223 */ /* 0x080fe20000000031 */
[-C--:B------:R-:W-:Y:S01]  /*1e70*/  FFMA R20, R25, R13.reuse, R20 ;  /* 0x0000000d19147223 */ /* 0x080fe20000000014 */
[----:B------:R-:W-:Y:S01]  /*1e80*/  FFMA R53, R26, R13, R53 ;  /* 0x0000000d1a357223 */ /* 0x000fe20000000035 */
[C---:B------:R-:W-:Y:S01]  /*1e90*/  FFMA R39, R24.reuse, R21, R39 ;  /* 0x0000001518277223 */ /* 0x040fe20000000027 */
[----:B------:R-:W-:Y:S01]  /*1ea0*/  FFMA R36, R27, R13, R36 ;  /* 0x0000000d1b247223 */ /* 0x000fe20000000024 */
[----:B------:R-:W-:Y:S01]  /*1eb0*/  FFMA R59, R24, R17, R59 ;  /* 0x00000011183b7223 */ /* 0x000fe2000000003b */
[C---:B------:R-:W-:Y:S01]  /*1ec0*/  FFMA R48, R25.reuse, R21, R48 ;  /* 0x0000001519307223 */ /* 0x040fe20000000030 */
[-C--:B------:R-:W-:Y:S01]  /*1ed0*/  FFMA R16, R25, R17.reuse, R12 ;  /* 0x0000001119107223 */ /* 0x080fe2000000000c */
[-C--:B------:R-:W-:Y:S01]  /*1ee0*/  FFMA R55, R26, R17.reuse, R55 ;  /* 0x000000111a377223 */ /* 0x080fe20000000037 */
[----:B------:R-:W-:Y:S01]  /*1ef0*/  FFMA R38, R27, R17, R38 ;  /* 0x000000111b267223 */ /* 0x000fe20000000026 */
[C---:B------:R-:W-:Y:S01]  /*1f00*/  FFMA R24, R6.reuse, R29, R33 ;  /* 0x0000001d06187223 */ /* 0x040fe20000000021 */
        /* <DEDUP_REMOVED lines=8> */
[C---:B------:R-:W-:Y:S01]  /*1f90*/  FFMA R48, R29.reuse, R22, R48 ;  /* 0x000000161d307223 */ /* 0x040fe20000000030 */
[-C--:B------:R-:W-:Y:S01]  /*1fa0*/  FFMA R59, R28, R18.reuse, R59 ;  /* 0x000000121c3b7223 */ /* 0x080fe2000000003b */
[-C--:B------:R-:W-:Y:S01]  /*1fb0*/  FFMA R36, R29, R18.reuse, R16 ;  /* 0x000000121d247223 */ /* 0x080fe20000000010 */
[-C--:B------:R-:W-:Y:S01]  /*1fc0*/  FFMA R55, R30, R18.reuse, R55 ;  /* 0x000000121e377223 */ /* 0x080fe20000000037 */
[----:B------:R-:W-:Y:S01]  /*1fd0*/  FFMA R38, R31, R18, R38 ;  /* 0x000000121f267223 */ /* 0x000fe20000000026 */
[----:B------:R-:W-:Y:S01]  /*1fe0*/  FFMA R34, R27, R21, R34 ;  /* 0x000000151b227223 */ /* 0x000fe20000000022 */
[----:B-1----:R-:W-:Y:S01]  /*1ff0*/  FFMA R29, R8, R7, R61 ;  /* 0x00000007081d7223 */ /* 0x002fe2000000003d */
[C---:B------:R-:W-:Y:S01]  /*2000*/  FFMA R16, R7.reuse, R9, R24 ;  /* 0x0000000907107223 */ /* 0x040fe20000000018 */
[C---:B------:R-:W-:Y:S01]  /*2010*/  FFMA R17, R7.reuse, R10, R17 ;  /* 0x0000000a07117223 */ /* 0x040fe20000000011 */
[----:B------:R-:W-:Y:S01]  /*2020*/  FFMA R18, R7, R11, R4 ;  /* 0x0000000b07127223 */ /* 0x000fe20000000004 */
[----:B------:R-:W-:Y:S01]  /*2030*/  LDS.128 R24, [R46+0x40] ;  /* 0x000040002e187984 */ /* 0x000fe20000000c00 */
[-C--:B------:R-:W-:Y:S01]  /*2040*/  FFMA R39, R28, R22.reuse, R39 ;  /* 0x000000161c277223 */ /* 0x080fe20000000027 */
[----:B------:R-:W-:-:S02]  /*2050*/  FFMA R13, R30, R22, R37 ;  /* 0x000000161e0d7223 */ /* 0x000fc40000000025 */
[----:B------:R-:W0:Y:S01]  /*2060*/  LDS.128 R4, [R45+0x1100] ;  /* 0x001100002d047984 */ /* 0x000e220000000c00 */
[----:B------:R-:W-:Y:S01]  /*2070*/  FFMA R22, R31, R22, R34 ;  /* 0x000000161f167223 */ /* 0x000fe20000000022 */
[-C--:B------:R-:W-:Y:S01]  /*2080*/  FFMA R37, R8, R23.reuse, R39 ;  /* 0x0000001708257223 */ /* 0x080fe20000000027 */
[-C--:B------:R-:W-:Y:S01]  /*2090*/  FFMA R31, R9, R23.reuse, R48 ;  /* 0x00000017091f7223 */ /* 0x080fe20000000030 */
[-C--:B------:R-:W-:Y:S01]  /*20a0*/  FFMA R39, R10, R23.reuse, R13 ;  /* 0x000000170a277223 */ /* 0x080fe2000000000d */
        /* <DEDUP_REMOVED lines=9> */
[----:B------:R-:W2:Y:S01]  /*2140*/  LDS.128 R12, [R46+0x260] ;  /* 0x000260002e0c7984 */ /* 0x000ea20000000c00 */
[----:B------:R-:W-:-:S03]  /*2150*/  FFMA R38, R11, R19, R38 ;  /* 0x000000130b267223 */ /* 0x000fc60000000026 */
[----:B------:R-:W3:Y:S04]  /*2160*/  LDS.128 R20, [R46+0x370] ;  /* 0x000370002e147984 */ /* 0x000ee80000000c00 */
[----:B------:R-:W4:Y:S01]  /*2170*/  LDS.128 R8, [R45+0x1210] ;  /* 0x001210002d087984 */ /* 0x000f220000000c00 */
[C---:B0-----:R-:W-:Y:S01]  /*2180*/  FFMA R29, R24.reuse, R4, R29 ;  /* 0x00000004181d7223 */ /* 0x041fe2000000001d */
[C---:B------:R-:W-:Y:S01]  /*2190*/  FFMA R36, R24.reuse, R5, R16 ;  /* 0x0000000518247223 */ /* 0x040fe20000000010 */
[C---:B------:R-:W-:Y:S01]  /*21a0*/  FFMA R57, R24.reuse, R6, R17 ;  /* 0x0000000618397223 */ /* 0x040fe20000000011 */
[----:B------:R-:W-:Y:S02]  /*21b0*/  FFMA R24, R24, R7, R18 ;  /* 0x0000000718187223 */ /* 0x000fe40000000012 */
[----:B------:R-:W0:Y:S01]  /*21c0*/  LDS.128 R16, [R45+0x1320] ;  /* 0x001320002d107984 */ /* 0x000e220000000c00 */
[----:B-1----:R-:W-:Y:S01]  /*21d0*/  FFMA R37, R4, R32, R37 ;  /* 0x0000002004257223 */ /* 0x002fe20000000025 */
[CC--:B------:R-:W-:Y:S01]  /*21e0*/  FFMA R48, R32.reuse, R5.reuse, R31 ;  /* 0x0000000520307223 */ /* 0x0c0fe2000000001f */
[----:B------:R-:W-:Y:S01]  /*21f0*/  FFMA R39, R32, R6, R39 ;  /* 0x0000000620277223 */ /* 0x000fe20000000027 */
[----:B--2---:R-:W-:Y:S01]  /*2200*/  FFMA R49, R4, R12, R49 ;  /* 0x0000000c04317223 */ /* 0x004fe20000000031 */
[CC--:B------:R-:W-:Y:S01]  /*2210*/  FFMA R50, R12.reuse, R5.reuse, R51 ;  /* 0x000000050c327223 */ /* 0x0c0fe20000000033 */
[----:B------:R-:W-:Y:S01]  /*2220*/  FFMA R53, R12, R6, R53 ;  /* 0x000000060c357223 */ /* 0x000fe20000000035 */
[----:B---3--:R-:W-:Y:S01]  /*2230*/  FFMA R59, R4, R20, R59 ;  /* 0x00000014043b7223 */ /* 0x008fe2000000003b */
[----:B------:R-:W-:Y:S01]  /*2240*/  FFMA R4, R20, R5, R47 ;  /* 0x0000000514047223 */ /* 0x000fe2000000002f */
[-C--:B------:R-:W-:Y:S01]  /*2250*/  FFMA R32, R32, R7.reuse, R28 ;  /* 0x0000000720207223 */ /* 0x080fe2000000001c */
[----:B------:R-:W-:Y:S01]  /*2260*/  FFMA R12, R12, R7, R30 ;  /* 0x000000070c0c7223 */ /* 0x000fe2000000001e */
[----:B----4-:R-:W-:-:S02]  /*2270*/  FFMA R5, R8, R25, R29 ;  /* 0x0000001908057223 */ /* 0x010fc4000000001d */
[----:B------:R-:W1:Y:S01]  /*2280*/  LDS.128 R28, [R45+0x1430] ;  /* 0x001430002d1c7984 */ /* 0x000e620000000c00 */
[----:B------:R-:W-:Y:S01]  /*2290*/  FFMA R38, R20, R7, R38 ;  /* 0x0000000714267223 */ /* 0x000fe20000000026 */
[-C--:B------:R-:W-:Y:S01]  /*22a0*/  FFMA R37, R8, R33.reuse, R37 ;  /* 0x0000002108257223 */ /* 0x080fe20000000025 */
[-C--:B------:R-:W-:Y:S01]  /*22b0*/  FFMA R48, R9, R33.reuse, R48 ;  /* 0x0000002109307223 */ /* 0x080fe20000000030 */
[----:B------:R-:W-:Y:S01]  /*22c0*/  FFMA R39, R10, R33, R39 ;  /* 0x000000210a277223 */ /* 0x000fe20000000027 */
[----:B------:R-:W-:Y:S01]  /*22d0*/  FFMA R7, R25, R9, R36 ;  /* 0x0000000919077223 */ /* 0x000fe20000000024 */
[----:B------:R-:W-:Y:S01]  /*22e0*/  FFMA R32, R11, R33, R32 ;  /* 0x000000210b207223 */ /* 0x000fe20000000020 */
        /* <DEDUP_REMOVED lines=16> */
[----:B------:R-:W-:Y:S01]  /*23f0*/  FFMA R13, R16, R26, R5 ;  /* 0x0000001a100d7223 */ /* 0x000fe20000000005 */
[C---:B------:R-:W-:Y:S01]  /*2400*/  FFMA R20, R26.reuse, R17, R7 ;  /* 0x000000111a147223 */ /* 0x040fe20000000007 */
[----:B------:R-:W-:Y:S02]  /*2410*/  FFMA R32, R17, R22, R4 ;  /* 0x0000001611207223 */ /* 0x000fe40000000004 */
[----:B------:R-:W0:Y:S01]  /*2420*/  LDS.128 R4, [R46+0x50] ;  /* 0x000050002e047984 */ /* 0x000e220000000c00 */
[C---:B------:R-:W-:Y:S01]  /*2430*/  FFMA R24, R26.reuse, R19, R24 ;  /* 0x000000131a187223 */ /* 0x040fe20000000018 */
        /* <DEDUP_REMOVED lines=355> */
[-C--:B------:R-:W-:Y:S01]  /*3a70*/  FFMA R39, R22, R25.reuse, R39 ;  /* 0x0000001916277223 */ /* 0x080fe20000000027 */
[----:B------:R-:W-:Y:S01]  /*3a80*/  FFMA R14, R31, R14, R36 ;  /* 0x0000000e1f0e7223 */ /* 0x000fe20000000024 */
[----:B------:R-:W-:Y:S01]  /*3a90*/  FFMA R34, R23, R25, R34 ;  /* 0x0000001917227223 */ /* 0x000fe20000000022 */
[C---:B------:R-:W-:Y:S01]  /*3aa0*/  FFMA R48, R29.reuse, R26, R48 ;  /* 0x0000001a1d307223 */ /* 0x040fe20000000030 */
[-C--:B------:R-:W-:Y:S01]  /*3ab0*/  FFMA R59, R28, R18.reuse, R59 ;  /* 0x000000121c3b7223 */ /* 0x080fe2000000003b */
[-C--:B------:R-:W-:Y:S01]  /*3ac0*/  FFMA R36, R29, R18.reuse, R16 ;  /* 0x000000121d247223 */ /* 0x080fe20000000010 */
[-C--:B------:R-:W-:Y:S01]  /*3ad0*/  FFMA R55, R30, R18.reuse, R55 ;  /* 0x000000121e377223 */ /* 0x080fe20000000037 */
        /* <DEDUP_REMOVED lines=67> */
[----:B------:R-:W-:Y:S01]  /*3f10*/  FFMA R32, R17, R26, R4 ;  /* 0x0000001a11207223 */ /* 0x000fe20000000004 */
[C---:B------:R-:W-:Y:S01]  /*3f20*/  FFMA R20, R22.reuse, R19, R20 ;  /* 0x0000001316147223 */ /* 0x040fe20000000014 */
        /* <DEDUP_REMOVED lines=8> */
[----:B------:R-:W-:-:S02]  /*3fb0*/  FFMA R38, R19, R26, R38 ;  /* 0x0000001a13267223 */ /* 0x000fc40000000026 */
[----:B------:R-:W2:Y:S01]  /*3fc0*/  LDS.128 R16, [R46+0x3e0] ;  /* 0x0003e0002e107984 */ /* 0x000ea20000000c00 */
        /* <DEDUP_REMOVED lines=12> */
[----:B------:R-:W-:-:S02]  /*4090*/  FFMA R36, R31, R15, R12 ;  /* 0x0000000f1f247223 */ /* 0x000fc4000000000c */
[----:B------:R-:W3:Y:S01]  /*40a0*/  LDS.128 R12, [R46+0x2d0] ;  /* 0x0002d0002e0c7984 */ /* 0x000ee20000000c00 */
[-C--:B------:R-:W-:Y:S01]  /*40b0*/  FFMA R47, R29, R27.reuse, R32 ;  /* 0x0000001b1d2f7223 */ /* 0x080fe20000000020 */
[-C--:B------:R-:W-:Y:S01]  /*40c0*/  FFMA R59, R28, R27.reuse, R59 ;  /* 0x0000001b1c3b7223 */ /* 0x080fe2000000003b */
[-C--:B------:R-:W-:Y:S01]  /*40d0*/  FFMA R55, R30, R27.reuse, R55 ;  /* 0x0000001b1e377223 */ /* 0x080fe20000000037 */
[----:B------:R-:W-:Y:S02]  /*40e0*/  FFMA R38, R31, R27, R38 ;  /* 0x0000001b1f267223 */ /* 0x000fe40000000026 */
[----:B------:R-:W-:Y:S01]  /*40f0*/  LDS.128 R28, [R45+0x30e0] ;  /* 0x0030e0002d1c7984 */ /* 0x000fe20000000c00 */
[C---:B0-----:R-:W-:Y:S01]  /*4100*/  FFMA R51, R4.reuse, R8, R25 ;  /* 0x0000000804337223 */ /* 0x041fe20000000019 */
[C---:B------:R-:W-:Y:S01]  /*4110*/  FFMA R32, R4.reuse, R9, R24 ;  /* 0x0000000904207223 */ /* 0x040fe20000000018 */
[C---:B------:R-:W-:Y:S01]  /*4120*/  FFMA R57, R4.reuse, R10, R57 ;  /* 0x0000000a04397223 */ /* 0x040fe20000000039 */
[----:B------:R-:W-:-:S02]  /*4130*/  FFMA R4, R4, R11, R26 ;  /* 0x0000000b04047223 */ /* 0x000fc4000000001a */
[----:B------:R-:W0:Y:S01]  /*4140*/  LDS.128 R24, [R45+0x2fd0] ;  /* 0x002fd0002d187984 */ /* 0x000e220000000c00 */
[----:B--2---:R-:W-:Y:S01]  /*4150*/  FFMA R59, R8, R16, R59 ;  /* 0x00000010083b7223 */ /* 0x004fe2000000003b */
[C---:B------:R-:W-:Y:S01]  /*4160*/  FFMA R55, R16.reuse, R10, R55 ;  /* 0x0000000a10377223 */ /* 0x040fe20000000037 */
[----:B------:R-:W-:Y:S01]  /*4170*/  FFMA R38, R16, R11, R38 ;  /* 0x0000000b10267223 */ /* 0x000fe20000000026 */
[----:B-1----:R-:W-:Y:S01]  /*4180*/  FFMA R37, R8, R20, R37 ;  /* 0x0000001408257223 */ /* 0x002fe20000000025 */
[C---:B------:R-:W-:Y:S01]  /*4190*/  FFMA R48, R20.reuse, R9, R33 ;  /* 0x0000000914307223 */ /* 0x040fe20000000021 */
        /* <DEDUP_REMOVED lines=12> */
[C---:B------:R-:W-:Y:S01]  /*4260*/  FFMA R37, R24.reuse, R21, R37 ;  /* 0x0000001518257223 */ /* 0x040fe20000000025 */
[CC--:B------:R-:W-:Y:S01]  /*4270*/  FFMA R49, R24.reuse, R13.reuse, R49 ;  /* 0x0000000d18317223 */ /* 0x0c0fe20000000031 */
[C---:B------:R-:W-:Y:S01]  /*4280*/  FFMA R16, R25.reuse, R13, R20 ;  /* 0x0000000d19107223 */ /* 0x040fe20000000014 */
[----:B------:R-:W-:Y:S01]  /*4290*/  FFMA R59, R24, R17, R59 ;  /* 0x00000011183b7223 */ /* 0x000fe2000000003b */
[CC--:B------:R-:W-:Y:S01]  /*42a0*/  FFMA R48, R25.reuse, R21.reuse, R48 ;  /* 0x0000001519307223 */ /* 0x0c0fe20000000030 */
[C---:B------:R-:W-:Y:S01]  /*42b0*/  FFMA R39, R26.reuse, R21, R39 ;  /* 0x000000151a277223 */ /* 0x040fe20000000027 */
[C---:B------:R-:W-:Y:S01]  /*42c0*/  FFMA R53, R26.reuse, R13, R53 ;  /* 0x0000000d1a357223 */ /* 0x040fe20000000035 */
[-C--:B------:R-:W-:Y:S01]  /*42d0*/  FFMA R24, R25, R17.reuse, R12 ;  /* 0x0000001119187223 */ /* 0x080fe2000000000c */
[----:B------:R-:W-:Y:S01]  /*42e0*/  FFMA R5, R26, R17, R55 ;  /* 0x000000111a057223 */ /* 0x000fe20000000037 */
[C---:B------:R-:W-:Y:S01]  /*42f0*/  FFMA R34, R27.reuse, R21, R34 ;  /* 0x000000151b227223 */ /* 0x040fe20000000022 */
[C---:B------:R-:W-:Y:S01]  /*4300*/  FFMA R36, R27.reuse, R13, R36 ;  /* 0x0000000d1b247223 */ /* 0x040fe20000000024 */
[----:B------:R-:W-:Y:S01]  /*4310*/  FFMA R50, R27, R17, R38 ;  /* 0x000000111b327223 */ /* 0x000fe20000000026 */
[C---:B------:R-:W-:Y:S01]  /*4320*/  FFMA R26, R6.reuse, R29, R33 ;  /* 0x0000001d061a7223 */ /* 0x040fe20000000021 */
        /* <DEDUP_REMOVED lines=8> */
[C---:B------:R-:W-:Y:S01]  /*43b0*/  FFMA R38, R31.reuse, R22, R34 ;  /* 0x000000161f267223 */ /* 0x040fe20000000022 */
[-C--:B------:R-:W-:Y:S01]  /*43c0*/  FFMA R51, R28, R14.reuse, R49 ;  /* 0x0000000e1c337223 */ /* 0x080fe20000000031 */
[-C--:B------:R-:W-:Y:S01]  /*43d0*/  FFMA R55, R30, R14.reuse, R53 ;  /* 0x0000000e1e377223 */ /* 0x080fe20000000035 */
[----:B------:R-:W-:Y:S01]  /*43e0*/  FFMA R48, R31, R14, R36 ;  /* 0x0000000e1f307223 */ /* 0x000fe20000000024 */
[----:B-1----:R-:W-:Y:S01]  /*43f0*/  FFMA R24, R7, R9, R26 ;  /* 0x0000000907187223 */ /* 0x002fe2000000001a */
[-C--:B------:R-:W-:Y:S01]  /*4400*/  FFMA R61, R28, R18.reuse, R59 ;  /* 0x000000121c3d7223 */ /* 0x080fe2000000003b */
[-C--:B------:R-:W-:Y:S01]  /*4410*/  FFMA R57, R30, R18.reuse, R5 ;  /* 0x000000121e397223 */ /* 0x080fe20000000005 */
[----:B------:R-:W-:Y:S01]  /*4420*/  FFMA R50, R31, R18, R50 ;  /* 0x000000121f327223 */ /* 0x000fe20000000032 */
[C---:B------:R-:W-:Y:S01]  /*4430*/  FFMA R25, R8.reuse, R7, R25 ;  /* 0x0000000708197223 */ /* 0x040fe20000000019 */
[C---:B------:R-:W-:Y:S01]  /*4440*/  FFMA R27, R7.reuse, R10, R27 ;  /* 0x0000000a071b7223 */ /* 0x040fe2000000001b */
[----:B------:R-:W-:Y:S01]  /*4450*/  FFMA R26, R7, R11, R4 ;  /* 0x0000000b071a7223 */ /* 0x000fe20000000004 */
[----:B------:R-:W-:Y:S01]  /*4460*/  LDS.128 R28, [R46+0xc0] ;  /* 0x0000c0002e1c7984 */ /* 0x000fe20000000c00 */
[-C--:B------:R-:W-:Y:S01]  /*4470*/  FFMA R37, R8, R23.reuse, R37 ;  /* 0x0000001708257223 */ /* 0x080fe20000000025 */
[----:B------:R-:W-:-:S02]  /*4480*/  FFMA R39, R9, R23, R20 ;  /* 0x0000001709277223 */ /* 0x000fc40000000014 */
[----:B------:R-:W0:Y:S01]  /*4490*/  LDS.128 R4, [R45+0x3300] ;  /* 0x003300002d047984 */ /* 0x000e220000000c00 */
        /* <DEDUP_REMOVED lines=13> */
[----:B------:R-:W4:Y:S04]  /*4570*/  LDS.128 R16, [R45+0x3410] ;  /* 0x003410002d107984 */ /* 0x000f280000000c00 */
[----:B------:R-:W5:Y:S01]  /*4580*/  LDS.128 R8, [R45+0x3520] ;  /* 0x003520002d087984 */ /* 0x000f620000000c00 */
[C---:B0-----:R-:W-:Y:S01]  /*4590*/  FFMA R25, R28.reuse, R4, R25 ;  /* 0x000000041c197223 */ /* 0x041fe20000000019 */
[C---:B------:R-:W-:Y:S01]  /*45a0*/  FFMA R36, R28.reuse, R5, R24 ;  /* 0x000000051c247223 */ /* 0x040fe20000000018 */
[C---:B------:R-:W-:Y:S01]  /*45b0*/  FFMA R59, R28.reuse, R6, R27 ;  /* 0x000000061c3b7223 */ /* 0x040fe2000000001b */
[----:B------:R-:W-:Y:S01]  /*45c0*/  FFMA R28, R28, R7, R26 ;  /* 0x000000071c1c7223 */ /* 0x000fe2000000001a */
[----:B-1----:R-:W-:Y:S01]  /*45d0*/  FFMA R37, R4, R32, R37 ;  /* 0x0000002004257223 */ /* 0x002fe20000000025 */
[C---:B------:R-:W-:Y:S01]  /*45e0*/  FFMA R52, R32.reuse, R5, R39 ;  /* 0x0000000520347223 */ /* 0x040fe20000000027 */
[C---:B------:R-:W-:Y:S01]  /*45f0*/  FFMA R47, R32.reuse, R6, R47 ;  /* 0x00000006202f7223 */ /* 0x040fe2000000002f */
[----:B------:R-:W-:Y:S01]  /*4600*/  FFMA R38, R32, R7, R38 ;  /* 0x0000000720267223 */ /* 0x000fe20000000026 */
[----:B--2---:R-:W-:Y:S01]  /*4610*/  FFMA R51, R4, R12, R51 ;  /* 0x0000000c04337223 */ /* 0x004fe20000000033 */
[-C--:B------:R-:W-:Y:S01]  /*4620*/  FFMA R32, R12, R5.reuse, R53 ;  /* 0x000000050c207223 */ /* 0x080fe20000000035 */
[----:B---3--:R-:W-:Y:S01]  /*4630*/  FFMA R61, R4, R20, R61 ;  /* 0x00000014043d7223 */ /* 0x008fe2000000003d */
[----:B------:R-:W-:Y:S01]  /*4640*/  FFMA R4, R20, R5, R49 ;  /* 0x0000000514047223 */ /* 0x000fe20000000031 */
[----:B----4-:R-:W-:-:S02]  /*4650*/  FFMA R5, R16, R29, R25 ;  /* 0x0000001d10057223 */ /* 0x010fc40000000019 */
[----:B------:R-:W0:Y:S01]  /*4660*/  LDS.128 R24, [R45+0x3630] ;  /* 0x003630002d187984 */ /* 0x000e220000000c00 */
[CC--:B------:R-:W-:Y:S01]  /*4670*/  FFMA R55, R12.reuse, R6.reuse, R55 ;  /* 0x000000060c377223 */ /* 0x0c0fe20000000037 */
[-C--:B------:R-:W-:Y:S01]  /*4680*/  FFMA R48, R12, R7.reuse, R48 ;  /* 0x000000070c307223 */ /* 0x080fe20000000030 */
[C---:B------:R-:W-:Y:S01]  /*4690*/  FFMA R50, R20.reuse, R7, R50 ;  /* 0x0000000714327223 */ /* 0x040fe20000000032 */
        /* <DEDUP_REMOVED lines=11> */
[C---:B------:R-:W-:Y:S01]  /*4750*/  FFMA R59, R29.reuse, R18, R59 ;  /* 0x000000121d3b7223 */ /* 0x040fe2000000003b */
[----:B------:R-:W-:Y:S01]  /*4760*/  FFMA R28, R29, R19, R28 ;  /* 0x000000131d1c7223 */ /* 0x000fe2000000001c */
[-C--:B------:R-:W-:Y:S01]  /*4770*/  FFMA R61, R16, R21.reuse, R61 ;  /* 0x00000015103d7223 */ /* 0x080fe2000000003d */
[-C--:B------:R-:W-:Y:S01]  /*4780*/  FFMA R57, R18, R21.reuse, R57 ;  /* 0x0000001512397223 */ /* 0x080fe20000000039 */
[----:B------:R-:W-:Y:S01]  /*4790*/  FFMA R50, R19, R21, R50 ;  /* 0x0000001513327223 */ /* 0x000fe20000000032 */
[----:B-----5:R-:W-:Y:S01]  /*47a0*/  FFMA R13, R8, R30, R5 ;  /* 0x0000001e080d7223 */ /* 0x020fe20000000005 */
        /* <DEDUP_REMOVED lines=9> */
[----:B------:R-:W-:Y:S01]  /*4840*/  FFMA R20, R9, R22, R4 ;  /* 0x0000001609147223 */ /* 0x000fe20000000004 */
[----:B------:R-:W-:Y:S01]  /*4850*/  LDS.128 R16, [R45+0x3740] ;  /* 0x003740002d107984 */ /* 0x000fe20000000c00 */
[C---:B------:R-:W-:Y:S01]  /*4860*/  FFMA R59, R30.reuse, R10, R59 ;  /* 0x0000000a1e3b7223 */ /* 0x040fe2000000003b */
[----:B------:R-:W-:-:S02]  /*4870*/  FFMA R28, R30, R11, R28 ;  /* 0x0000000b1e1c7223 */ /* 0x000fc4000000001c */
[----:B------:R-:W1:Y:S01]  /*4880*/  LDS.128 R4, [R46+0xd0] ;  /* 0x0000d0002e047984 */ /* 0x000e620000000c00 */
[-C--:B------:R-:W-:Y:S01]  /*4890*/  FFMA R61, R8, R22.reuse, R61 ;  /* 0x00000016083d7223 */ /* 0x080fe2000000003d */
[-C--:B------:R-:W-:Y:S01]  /*48a0*/  FFMA R57, R10, R22.reuse, R57 ;  /* 0x000000160a397223 */ /* 0x080fe20000000039 */
[----:B------:R-:W-:Y:S01]  /*48b0*/  FFMA R50, R11, R22, R50 ;  /* 0x000000160b327223 */ /* 0x000fe20000000032 */
[-C--:B0-----:R-:W-:Y:S01]  /*48c0*/  FFMA R37, R24, R35.reuse, R37 ;  /* 0x0000002318257223 */ /* 0x081fe20000000025 */
[-C--:B------:R-:W-:Y:S01]  /*48d0*/  FFMA R33, R25, R35.reuse, R52 ;  /* 0x0000002319217223 */ /* 0x080fe20000000034 */
[-C--:B------:R-:W-:Y:S01]  /*48e0*/  FFMA R47, R26, R35.reuse, R47 ;  /* 0x000000231a2f7223 */ /* 0x080fe2000000002f */
[----:B------:R-:W-:Y:S01]  /*48f0*/  FFMA R38, R27, R35, R38 ;  /* 0x000000231b267223 */ /* 0x000fe20000000026 */
[C---:B------:R-:W-:Y:S01]  /*4900*/  FFMA R21, R24.reuse, R31, R13 ;  /* 0x0000001f18157223 */ /* 0x040fe2000000000d */
[----:B------:R-:W-:Y:S01]  /*4910*/  FFMA R22, R31, R25, R12 ;  /* 0x000000191f167223 */ /* 0x000fe2000000000c */
[----:B------:R-:W0:Y:S01]  /*4920*/  LDS.128 R8, [R46+0x1e0] ;  /* 0x0001e0002e087984 */ /* 0x000e220000000c00 */
[-C--:B------:R-:W-:Y:S01]  /*4930*/  FFMA R51, R24, R15.reuse, R51 ;  /* 0x0000000f18337223 */ /* 0x080fe20000000033 */
[-C--:B------:R-:W-:Y:S01]  /*4940*/  FFMA R35, R25, R15.reuse, R32 ;  /* 0x0000000f19237223 */ /* 0x080fe20000000020 */
[-C--:B------:R-:W-:Y:S01]  /*4950*/  FFMA R55, R26, R15.reuse, R55 ;  /* 0x0000000f1a377223 */ /* 0x080fe20000000037 */
[----:B------:R-:W-:-:S02]  /*4960*/  FFMA R48, R27, R15, R48 ;  /* 0x0000000f1b307223 */ /* 0x000fc40000000030 */
[----:B------:R-:W2:Y:S01]  /*4970*/  LDS.128 R12, [R46+0x2f0] ;  /* 0x0002f0002e0c7984 */ /* 0x000ea20000000c00 */
[C---:B------:R-:W-:Y:S01]  /*4980*/  FFMA R59, R31.reuse, R26, R59 ;  /* 0x0000001a1f3b7223 */ /* 0x040fe2000000003b */
[----:B------:R-:W-:Y:S02]  /*4990*/  FFMA R34, R31, R27, R28 ;  /* 0x0000001b1f227223 */ /* 0x000fe4000000001c */
[----:B------:R-:W3:Y:S01]  /*49a0*/  LDS.128 R28, [R46+0x400] ;  /* 0x000400002e1c7984 */ /* 0x000ee20000000c00 */
[-C--:B------:R-:W-:Y:S01]  /*49b0*/  FFMA R61, R24, R23.reuse, R61 ;  /* 0x00000017183d7223 */ /* 0x080fe2000000003d */
[-C--:B------:R-:W-:Y:S01]  /*49c0*/  FFMA R25, R25, R23.reuse, R20 ;  /* 0x0000001719197223 */ /* 0x080fe20000000014 */
[-C--:B------:R-:W-:Y:S01]  /*49d0*/  FFMA R57, R26, R23.reuse, R57 ;  /* 0x000000171a397223 */ /* 0x080fe20000000039 */
[----:B------:R-:W-:Y:S01]  /*49e0*/  FFMA R50, R27, R23, R50 ;  /* 0x000000171b327223 */ /* 0x000fe20000000032 */
[C---:B-1----:R-:W-:Y:S01]  /*49f0*/  FFMA R39, R4.reuse, R16, R21 ;  /* 0x0000001004277223 */ /* 0x042fe20000000015 */
[----:B------:R-:W-:-:S02]  /*4a00*/  FFMA R36, R4, R17, R22 ;  /* 0x0000001104247223 */ /* 0x000fc40000000016 */
[----:B------:R-:W1:Y:S01]  /*4a10*/  LDS.128 R20, [R45+0x3850] ;  /* 0x003850002d147984 */ /* 0x000e620000000c00 */
[C---:B------:R-:W-:Y:S01]  /*4a20*/  FFMA R59, R4.reuse, R18, R59 ;  /* 0x00000012043b7223 */ /* 0x040fe2000000003b */
[----:B------:R-:W-:Y:S01]  /*4a30*/  FFMA R4, R4, R19, R34 ;  /* 0x0000001304047223 */ /* 0x000fe20000000022 */
[----:B0-----:R-:W-:Y:S01]  /*4a40*/  FFMA R37, R16, R8, R37 ;  /* 0x0000000810257223 */ /* 0x001fe20000000025 */
[C---:B------:R-:W-:Y:S01]  /*4a50*/  FFMA R52, R8.reuse, R17, R33 ;  /* 0x0000001108347223 */ /* 0x040fe20000000021 */
[C---:B------:R-:W-:Y:S01]  /*4a60*/  FFMA R47, R8.reuse, R18, R47 ;  /* 0x00000012082f7223 */ /* 0x040fe2000000002f */
[----:B------:R-:W-:Y:S01]  /*4a70*/  FFMA R38, R8, R19, R38 ;  /* 0x0000001308267223 */ /* 0x000fe20000000026 */
[----:B--2---:R-:W-:Y:S02]  /*4a80*/  FFMA R8, R12, R17, R35 ;  /* 0x000000110c087223 */ /* 0x004fe40000000023 */
[----:B------:R-:W0:Y:S01]  /*4a90*/  LDS.128 R32, [R45+0x3960] ;  /* 0x003960002d207984 */ /* 0x000e220000000c00 */
[----:B------:R-:W-:Y:S01]  /*4aa0*/  FFMA R51, R16, R12, R51 ;  /* 0x0000000c10337223 */ /* 0x000fe20000000033 */
[C---:B------:R-:W-:Y:S01]  /*4ab0*/  FFMA R55, R12.reuse, R18, R55 ;  /* 0x000000120c377223 */ /* 0x040fe20000000037 */
[----:B------:R-:W-:Y:S01]  /*4ac0*/  FFMA R48, R12, R19, R48 ;  /* 0x000000130c307223 */ /* 0x000fe20000000030 */
[----:B---3--:R-:W-:-:S02]  /*4ad0*/  FFMA R12, R28, R17, R25 ;  /* 0x000000111c0c7223 */ /* 0x008fc40000000019 */
[----:B------:R-:W2:Y:S01]  /*4ae0*/  LDS.128 R24, [R45+0x3a70] ;  /* 0x003a70002d187984 */ /* 0x000ea20000000c00 */
[----:B------:R-:W-:Y:S01]  /*4af0*/  FFMA R61, R16, R28, R61 ;  /* 0x0000001c103d7223 */ /* 0x000fe2000000003d */
[C---:B------:R-:W-:Y:S01]  /*4b00*/  FFMA R57, R28.reuse, R18, R57 ;  /* 0x000000121c397223 */ /* 0x040fe20000000039 */
        /* <DEDUP_REMOVED lines=17> */
[----:B0-----:R-:W-:Y:S01]  /*4c20*/  FFMA R4, R6, R35, R4 ;  /* 0x0000002306047223 */ /* 0x001fe20000000004 */
[-C--:B------:R-:W-:Y:S01]  /*4c30*/  FFMA R37, R32, R10.reuse, R37 ;  /* 0x0000000a20257223 */ /* 0x080fe20000000025 */
[-C--:B------:R-:W-:Y:S01]  /*4c40*/  FFMA R52, R33, R10.reuse, R52 ;  /* 0x0000000a21347223 */ /* 0x080fe20000000034 */
[----:B------:R-:W-:Y:S01]  /*4c50*/  FFMA R9, R34, R10, R47 ;  /* 0x0000000a22097223 */ /* 0x000fe2000000002f */
[----:B------:R-:W-:Y:S01]  /*4c60*/  FFMA R39, R32, R6, R39 ;  /* 0x0000000620277223 */ /* 0x000fe20000000027 */
        /* <DEDUP_REMOVED lines=11> */
[C---:B--2---:R-:W-:Y:S01]  /*4d20*/  FFMA R33, R24.reuse, R7, R39 ;  /* 0x0000000718217223 */ /* 0x044fe20000000027 */
[C---:B------:R-:W-:Y:S01]  /*4d30*/  FFMA R28, R7.reuse, R25, R28 ;  /* 0x00000019071c7223 */ /* 0x040fe2000000001c */
[C---:B------:R-:W-:Y:S01]  /*4d40*/  FFMA R29, R7.reuse, R26, R29 ;  /* 0x0000001a071d7223 */ /* 0x040fe2000000001d */
[----:B------:R-:W-:Y:S01]  /*4d50*/  FFMA R30, R7, R27, R4 ;  /* 0x0000001b071e7223 */ /* 0x000fe20000000004 */
[----:B------:R-:W-:Y:S01]  /*4d60*/  LDS.128 R20, [R45+0x3b80] ;  /* 0x003b80002d147984 */ /* 0x000fe20000000c00 */
[-C--:B------:R-:W-:Y:S01]  /*4d70*/  FFMA R37, R24, R11.reuse, R37 ;  /* 0x0000000b18257223 */ /* 0x080fe20000000025 */
[-C--:B------:R-:W-:Y:S01]  /*4d80*/  FFMA R47, R25, R11.reuse, R52 ;  /* 0x0000000b192f7223 */ /* 0x080fe20000000034 */
[-C--:B------:R-:W-:Y:S01]  /*4d90*/  FFMA R35, R26, R11.reuse, R9 ;  /* 0x0000000b1a237223 */ /* 0x080fe20000000009 */
[----:B------:R-:W0:Y:S01]  /*4da0*/  LDS.128 R4, [R46+0xe0] ;  /* 0x0000e0002e047984 */ /* 0x000e220000000c00 */
[----:B------:R-:W-:Y:S01]  /*4db0*/  FFMA R32, R27, R11, R10 ;  /* 0x0000000b1b207223 */ /* 0x000fe2000000000a */
[-C--:B------:R-:W-:Y:S01]  /*4dc0*/  FFMA R51, R24, R15.reuse, R51 ;  /* 0x0000000f18337223 */ /* 0x080fe20000000033 */
[-C--:B------:R-:W-:Y:S01]  /*4dd0*/  FFMA R49, R25, R15.reuse, R12 ;  /* 0x0000000f19317223 */ /* 0x080fe2000000000c */
[----:B------:R-:W1:Y:S01]  /*4de0*/  LDS.128 R8, [R46+0x1f0] ;  /* 0x0001f0002e087984 */ /* 0x000e620000000c00 */
[-C--:B------:R-:W-:Y:S01]  /*4df0*/  FFMA R53, R26, R15.reuse, R53 ;  /* 0x0000000f1a357223 */ /* 0x080fe20000000035 */
[----:B------:R-:W-:-:S02]  /*4e00*/  FFMA R34, R27, R15, R14 ;  /* 0x0000000f1b227223 */ /* 0x000fc4000000000e */
[----:B------:R-:W2:Y:S01]  /*4e10*/  LDS.128 R12, [R46+0x300] ;  /* 0x000300002e0c7984 */ /* 0x000ea20000000c00 */
[----:B------:R-:W-:-:S03]  /*4e20*/  FFMA R48, R24, R31, R17 ;  /* 0x0000001f18307223 */ /* 0x000fc60000000011 */
[----:B------:R-:W3:Y:S01]  /*4e30*/  LDS.128 R16, [R46+0x410] ;  /* 0x000410002e107984 */ /* 0x000ee20000000c00 */
[-C--:B------:R-:W-:Y:S01]  /*4e40*/  FFMA R39, R25, R31.reuse, R36 ;  /* 0x0000001f19277223 */ /* 0x080fe20000000024 */
[-C--:B------:R-:W-:Y:S01]  /*4e50*/  FFMA R36, R26, R31.reuse, R55 ;  /* 0x0000001f1a247223 */ /* 0x080fe20000000037 */
[----:B------:R-:W-:Y:S02]  /*4e60*/  FFMA R38, R27, R31, R38 ;  /* 0x0000001f1b267223 */ /* 0x000fe40000000026 */
[----:B------:R-:W4:Y:S01]  /*4e70*/  LDS.128 R24, [R45+0x3c90] ;  /* 0x003c90002d187984 */ /* 0x000f220000000c00 */
[C---:B0-----:R-:W-:Y:S01]  /*4e80*/  FFMA R31, R4.reuse, R20, R33 ;  /* 0x00000014041f7223 */ /* 0x041fe20000000021 */
[C---:B------:R-:W-:Y:S01]  /*4e90*/  FFMA R28, R4.reuse, R21, R28 ;  /* 0x00000015041c7223 */ /* 0x040fe2000000001c */
[C---:B------:R-:W-:Y:S01]  /*4ea0*/  FFMA R29, R4.reuse, R22, R29 ;  /* 0x00000016041d7223 */ /* 0x040fe2000000001d */
[----:B------:R-:W-:Y:S01]  /*4eb0*/  FFMA R30, R4, R23, R30 ;  /* 0x00000017041e7223 */ /* 0x000fe2000000001e */
[----:B-1----:R-:W-:Y:S01]  /*4ec0*/  FFMA R4, R8, R21, R47 ;  /* 0x0000001508047223 */ /* 0x002fe2000000002f */
[----:B------:R-:W-:Y:S01]  /*4ed0*/  FFMA R37, R20, R8, R37 ;  /* 0x0000000814257223 */ /* 0x000fe20000000025 */
[C---:B------:R-:W-:Y:S01]  /*4ee0*/  FFMA R47, R8.reuse, R22, R35 ;  /* 0x00000016082f7223 */ /* 0x040fe20000000023 */
[----:B------:R-:W-:Y:S01]  /*4ef0*/  FFMA R8, R8, R23, R32 ;  /* 0x0000001708087223 */ /* 0x000fe20000000020 */
[----:B--2---:R-:W-:Y:S01]  /*4f00*/  FFMA R51, R20, R12, R51 ;  /* 0x0000000c14337223 */ /* 0x004fe20000000033 */
[C---:B------:R-:W-:Y:S01]  /*4f10*/  FFMA R50, R12.reuse, R21, R49 ;  /* 0x000000150c327223 */ /* 0x040fe20000000031 */
[C---:B------:R-:W-:Y:S01]  /*4f20*/  FFMA R53, R12.reuse, R22, R53 ;  /* 0x000000160c357223 */ /* 0x040fe20000000035 */
[----:B------:R-:W-:-:S02]  /*4f30*/  FFMA R12, R12, R23, R34 ;  /* 0x000000170c0c7223 */ /* 0x000fc40000000022 */
[----:B------:R-:W0:Y:S01]  /*4f40*/  LDS.128 R32, [R45+0x3da0] ;  /* 0x003da0002d207984 */ /* 0x000e220000000c00 */
[----:B---3--:R-:W-:Y:S01]  /*4f50*/  FFMA R49, R20, R16, R48 ;  /* 0x0000001014317223 */ /* 0x008fe20000000030 */
[C---:B------:R-:W-:Y:S01]  /*4f60*/  FFMA R48, R16.reuse, R21, R39 ;  /* 0x0000001510307223 */ /* 0x040fe20000000027 */
[C---:B------:R-:W-:Y:S01]  /*4f70*/  FFMA R39, R16.reuse, R22, R36 ;  /* 0x0000001610277223 */ /* 0x040fe20000000024 */
[----:B------:R-:W-:Y:S02]  /*4f80*/  FFMA R38, R16, R23, R38 ;  /* 0x0000001710267223 */ /* 0x000fe40000000026 */
[----:B------:R-:W1:Y:S01]  /*4f90*/  LDS.128 R20, [R45+0x3eb0] ;  /* 0x003eb0002d147984 */ /* 0x000e620000000c00 */
[C---:B----4-:R-:W-:Y:S01]  /*4fa0*/  FFMA R31, R24.reuse, R5, R31 ;  /* 0x00000005181f7223 */ /* 0x050fe2000000001f */
[C---:B------:R-:W-:Y:S01]  /*4fb0*/  FFMA R28, R5.reuse, R25, R28 ;  /* 0x00000019051c7223 */ /* 0x040fe2000000001c */
[C---:B------:R-:W-:Y:S01]  /*4fc0*/  FFMA R29, R5.reuse, R26, R29 ;  /* 0x0000001a051d7223 */ /* 0x040fe2000000001d */
[----:B------:R-:W-:Y:S01]  /*4fd0*/  FFMA R30, R5, R27, R30 ;  /* 0x0000001b051e7223 */ /* 0x000fe2000000001e */
[-C--:B------:R-:W-:Y:S01]  /*4fe0*/  FFMA R4, R25, R9.reuse, R4 ;  /* 0x0000000919047223 */ /* 0x080fe20000000004 */
[-C--:B------:R-:W-:Y:S01]  /*4ff0*/  FFMA R37, R24, R9.reuse, R37 ;  /* 0x0000000918257223 */ /* 0x080fe20000000025 */
[-C--:B------:R-:W-:Y:S01]  /*5000*/  FFMA R47, R26, R9.reuse, R47 ;  /* 0x000000091a2f7223 */ /* 0x080fe2000000002f */
[----:B------:R-:W-:Y:S01]  /*5010*/  FFMA R8, R27, R9, R8 ;  /* 0x000000091b087223 */ /* 0x000fe20000000008 */
[-C--:B------:R-:W-:Y:S01]  /*5020*/  FFMA R49, R24, R17.reuse, R49 ;  /* 0x0000001118317223 */ /* 0x080fe20000000031 */
[CC--:B------:R-:W-:Y:S01]  /*5030*/  FFMA R48, R25.reuse, R17.reuse, R48 ;  /* 0x0000001119307223 */ /* 0x0c0fe20000000030 */
[----:B------:R-:W-:Y:S01]  /*5040*/  FFMA R39, R26, R17, R39 ;  /* 0x000000111a277223 */ /* 0x000fe20000000027 */
[-C--:B------:R-:W-:Y:S01]  /*5050*/  FFMA R51, R24, R13.reuse, R51 ;  /* 0x0000000d18337223 */ /* 0x080fe20000000033 */
[-C--:B------:R-:W-:Y:S01]  /*5060*/  FFMA R50, R25, R13.reuse, R50 ;  /* 0x0000000d19327223 */ /* 0x080fe20000000032 */
[-C--:B------:R-:W-:Y:S01]  /*5070*/  FFMA R53, R26, R13.reuse, R53 ;  /* 0x0000000d1a357223 */ /* 0x080fe20000000035 */
[C---:B------:R-:W-:Y:S01]  /*5080*/  FFMA R12, R27.reuse, R13, R12 ;  /* 0x0000000d1b0c7223 */ /* 0x040fe2000000000c */
[----:B------:R-:W-:-:S02]  /*5090*/  FFMA R38, R27, R17, R38 ;  /* 0x000000111b267223 */ /* 0x000fc40000000026 */
[----:B------:R-:W-:Y:S01]  /*50a0*/  LDS.128 R24, [R46+0xf0] ;  /* 0x0000f0002e187984 */ /* 0x000fe20000000c00 */
[----:B0-----:R-:W-:Y:S01]  /*50b0*/  FFMA R9, R32, R6, R31 ;  /* 0x0000000620097223 */ /* 0x001fe2000000001f */
[C---:B------:R-:W-:Y:S01]  /*50c0*/  FFMA R16, R6.reuse, R33, R28 ;  /* 0x0000002106107223 */ /* 0x040fe2000000001c */
[C---:B------:R-:W-:Y:S01]  /*50d0*/  FFMA R5, R6.reuse, R34, R29 ;  /* 0x0000002206057223 */ /* 0x040fe2000000001d */
[----:B------:R-:W-:Y:S01]  /*50e0*/  FFMA R6, R6, R35, R30 ;  /* 0x0000002306067223 */ /* 0x000fe2000000001e */
[C---:B------:R-:W-:Y:S01]  /*50f0*/  FFMA R4, R33.reuse, R10, R4 ;  /* 0x0000000a21047223 */ /* 0x040fe20000000004 */
[----:B------:R-:W0:Y:S01]  /*5100*/  LDS.128 R28, [R45+0x3fc0] ;  /* 0x003fc0002d1c7984 */ /* 0x000e220000000c00 */
[-C--:B------:R-:W-:Y:S01]  /*5110*/  FFMA R49, R32, R18.reuse, R49 ;  /* 0x0000001220317223 */ /* 0x080fe20000000031 */
[-C--:B------:R-:W-:Y:S01]  /*5120*/  FFMA R48, R33, R18.reuse, R48 ;  /* 0x0000001221307223 */ /* 0x080fe20000000030 */
[----:B------:R-:W-:Y:S01]  /*5130*/  FFMA R17, R34, R18, R39 ;  /* 0x0000001222117223 */ /* 0x000fe20000000027 */
[-C--:B------:R-:W-:Y:S01]  /*5140*/  FFMA R13, R32, R10.reuse, R37 ;  /* 0x0000000a200d7223 */ /* 0x080fe20000000025 */
[-C--:B------:R-:W-:Y:S01]  /*5150*/  FFMA R47, R34, R10.reuse, R47 ;  /* 0x0000000a222f7223 */ /* 0x080fe2000000002f */
[----:B------:R-:W-:Y:S01]  /*5160*/  FFMA R8, R35, R10, R8 ;  /* 0x0000000a23087223 */ /* 0x000fe20000000008 */
[-C--:B------:R-:W-:Y:S01]  /*5170*/  FFMA R51, R32, R14.reuse, R51 ;  /* 0x0000000e20337223 */ /* 0x080fe20000000033 */
[-C--:B------:R-:W-:Y:S01]  /*5180*/  FFMA R50, R33, R14.reuse, R50 ;  /* 0x0000000e21327223 */ /* 0x080fe20000000032 */
[-C--:B------:R-:W-:Y:S01]  /*5190*/  FFMA R53, R34, R14.reuse, R53 ;  /* 0x0000000e22357223 */ /* 0x080fe20000000035 */
[C---:B------:R-:W-:Y:S01]  /*51a0*/  FFMA R12, R35.reuse, R14, R12 ;  /* 0x0000000e230c7223 */ /* 0x040fe2000000000c */
[----:B------:R-:W-:Y:S01]  /*51b0*/  FFMA R18, R35, R18, R38 ;  /* 0x0000001223127223 */ /* 0x000fe20000000026 */
[----:B-1----:R-:W-:Y:S01]  /*51c0*/  FFMA R14, R20, R7, R9 ;  /* 0x00000007140e7223 */ /* 0x002fe20000000009 */
[----:B------:R-:W1:Y:S01]  /*51d0*/  LDS.128 R32, [R46+0x200] ;  /* 0x000200002e207984 */ /* 0x000e620000000c00 */
[C---:B------:R-:W-:Y:S01]  /*51e0*/  FFMA R16, R7.reuse, R21, R16 ;  /* 0x0000001507107223 */ /* 0x040fe20000000010 */
[C---:B------:R-:W-:Y:S01]  /*51f0*/  FFMA R9, R7.reuse, R22, R5 ;  /* 0x0000001607097223 */ /* 0x040fe20000000005 */
[----:B------:R-:W-:Y:S01]  /*5200*/  FFMA R10, R7, R23, R6 ;  /* 0x00000017070a7223 */ /* 0x000fe20000000006 */
[----:B------:R-:W2:Y:S01]  /*5210*/  LDS.128 R36, [R46+0x310] ;  /* 0x000310002e247984 */ /* 0x000ea20000000c00 */
[----:B------:R-:W-:-:S03]  /*5220*/  FFMA R54, R21, R11, R4 ;  /* 0x0000000b15367223 */ /* 0x000fc60000000004 */
[----:B------:R-:W3:Y:S01]  /*5230*/  LDS.128 R4, [R46+0x420] ;  /* 0x000420002e047984 */ /* 0x000ee20000000c00 */
[-C--:B------:R-:W-:Y:S01]  /*5240*/  FFMA R52, R20, R11.reuse, R13 ;  /* 0x0000000b14347223 */ /* 0x080fe2000000000d */
[-C--:B------:R-:W-:Y:S01]  /*5250*/  FFMA R47, R22, R11.reuse, R47 ;  /* 0x0000000b162f7223 */ /* 0x080fe2000000002f */
[----:B------:R-:W-:Y:S01]  /*5260*/  FFMA R8, R23, R11, R8 ;  /* 0x0000000b17087223 */ /* 0x000fe20000000008 */
[-C--:B------:R-:W-:Y:S01]  /*5270*/  FFMA R11, R21, R15.reuse, R50 ;  /* 0x0000000f150b7223 */ /* 0x080fe20000000032 */
[C---:B------:R-:W-:Y:S01]  /*5280*/  FFMA R50, R23.reuse, R15, R12 ;  /* 0x0000000f17327223 */ /* 0x040fe2000000000c */
[----:B------:R-:W-:Y:S01]  /*5290*/  FFMA R18, R23, R19, R18 ;  /* 0x0000001317127223 */ /* 0x000fe20000000012 */
[-C--:B------:R-:W-:Y:S01]  /*52a0*/  FFMA R51, R20, R15.reuse, R51 ;  /* 0x0000000f14337223 */ /* 0x080fe20000000033 */
[----:B------:R-:W-:Y:S01]  /*52b0*/  FFMA R53, R22, R15, R53 ;  /* 0x0000000f16357223 */ /* 0x000fe20000000035 */
[-C--:B------:R-:W-:Y:S01]  /*52c0*/  FFMA R49, R20, R19.reuse, R49 ;  /* 0x0000001314317223 */ /* 0x080fe20000000031 */
[-C--:B------:R-:W-:Y:S01]  /*52d0*/  FFMA R21, R21, R19.reuse, R48 ;  /* 0x0000001315157223 */ /* 0x080fe20000000030 */
[----:B------:R-:W-:Y:S01]  /*52e0*/  FFMA R17, R22, R19, R17 ;  /* 0x0000001316117223 */ /* 0x000fe20000000011 */
[----:B0-----:R-:W-:-:S02]  /*52f0*/  FFMA R23, R24, R28, R14 ;  /* 0x0000001c18177223 */ /* 0x001fc4000000000e */
[----:B------:R-:W0:Y:S01]  /*5300*/  LDS.128 R12, [R45+0x40d0] ;  /* 0x0040d0002d0c7984 */ /* 0x000e220000000c00 */
[C---:B------:R-:W-:Y:S01]  /*5310*/  FFMA R20, R24.reuse, R29, R16 ;  /* 0x0000001d18147223 */ /* 0x040fe20000000010 */
[C---:B------:R-:W-:Y:S01]  /*5320*/  FFMA R55, R24.reuse, R30, R9 ;  /* 0x0000001e18377223 */ /* 0x040fe20000000009 */
[----:B------:R-:W-:Y:S01]  /*5330*/  FFMA R24, R24, R31, R10 ;  /* 0x0000001f18187223 */ /* 0x000fe2000000000a */
[----:B-1----:R-:W-:Y:S01]  /*5340*/  FFMA R57, R28, R32, R52 ;  /* 0x000000201c397223 */ /* 0x002fe20000000034 */
[C---:B------:R-:W-:Y:S01]  /*5350*/  FFMA R54, R32.reuse, R29, R54 ;  /* 0x0000001d20367223 */ /* 0x040fe20000000036 */
[C---:B------:R-:W-:Y:S01]  /*5360*/  FFMA R47, R32.reuse, R30, R47 ;  /* 0x0000001e202f7223 */ /* 0x040fe2000000002f */
[----:B------:R-:W-:Y:S01]  /*5370*/  FFMA R32, R32, R31, R8 ;  /* 0x0000001f20207223 */ /* 0x000fe20000000008 */
[-C--:B--2---:R-:W-:Y:S01]  /*5380*/  FFMA R22, R36, R29.reuse, R11 ;  /* 0x0000001d24167223 */ /* 0x084fe2000000000b */
[C---:B------:R-:W-:Y:S01]  /*5390*/  FFMA R51, R28.reuse, R36, R51 ;  /* 0x000000241c337223 */ /* 0x040fe20000000033 */
[----:B------:R-:W1:Y:S01]  /*53a0*/  LDS.128 R8, [R45+0x41e0] ;  /* 0x0041e0002d087984 */ /* 0x000e620000000c00 */
[----:B---3--:R-:W-:Y:S01]  /*53b0*/  FFMA R49, R28, R4, R49 ;  /* 0x000000041c317223 */ /* 0x008fe20000000031 */
[C---:B------:R-:W-:Y:S01]  /*53c0*/  FFMA R28, R4.reuse, R29, R21 ;  /* 0x0000001d041c7223 */ /* 0x040fe20000000015 */
[C---:B------:R-:W-:Y:S01]  /*53d0*/  FFMA R21, R4.reuse, R30, R17 ;  /* 0x0000001e04157223 */ /* 0x040fe20000000011 */
[----:B------:R-:W-:-:S02]  /*53e0*/  FFMA R4, R4, R31, R18 ;  /* 0x0000001f04047223 */ /* 0x000fc40000000012 */
[----:B------:R-:W2:Y:S01]  /*53f0*/  LDS.128 R16, [R45+0x42f0] ;  /* 0x0042f0002d107984 */ /* 0x000ea20000000c00 */
[----:B------:R-:W-:Y:S02]  /*5400*/  UIADD3 UR5, UPT, UPT, UR14, 0x3f, URZ ;  /* 0x0000003f0e057890 */ /* 0x000fe4000fffe0ff */
[----:B------:R-:W-:Y:S02]  /*5410*/  UIADD3 UR4, UPT, UPT, UR4, 0x1, URZ ;  /* 0x0000000104047890 */ /* 0x000fe4000fffe0ff */
[----:B------:R-:W-:Y:S01]  /*5420*/  USHF.R.U32.HI UR5, URZ, 0x6, UR5 ;  /* 0x00000006ff057899 */ /* 0x000fe20008011605 */
[C---:B------:R-:W-:Y:S01]  /*5430*/  FFMA R53, R36.reuse, R30, R53 ;  /* 0x0000001e24357223 */ /* 0x040fe20000000035 */
[----:B------:R-:W-:Y:S02]  /*5440*/  FFMA R50, R36, R31, R50 ;  /* 0x0000001f24327223 */ /* 0x000fe40000000032 */
[----:B------:R-:W-:Y:S01]  /*5450*/  UISETP.NE.AND UP0, UPT, UR4, UR5, UPT ;  /* 0x000000050400728c */ /* 0x000fe2000bf05270 */
[-C--:B0-----:R-:W-:Y:S01]  /*5460*/  FFMA R57, R12, R33.reuse, R57 ;  /* 0x000000210c397223 */ /* 0x081fe20000000039 */
[-C--:B------:R-:W-:Y:S01]  /*5470*/  FFMA R54, R13, R33.reuse, R54 ;  /* 0x000000210d367223 */ /* 0x080fe20000000036 */
[-C--:B------:R-:W-:Y:S01]  /*5480*/  FFMA R47, R14, R33.reuse, R47 ;  /* 0x000000210e2f7223 */ /* 0x080fe2000000002f */
[----:B------:R-:W-:Y:S01]  /*5490*/  FFMA R32, R15, R33, R32 ;  /* 0x000000210f207223 */ /* 0x000fe20000000020 */
[----:B------:R-:W-:Y:S01]  /*54a0*/  FFMA R29, R25, R13, R20 ;  /* 0x0000000d191d7223 */ /* 0x000fe20000000014 */
[-C--:B------:R-:W-:Y:S01]  /*54b0*/  FFMA R51, R12, R37.reuse, R51 ;  /* 0x000000250c337223 */ /* 0x080fe20000000033 */
[-C--:B------:R-:W-:Y:S01]  /*54c0*/  FFMA R22, R13, R37.reuse, R22 ;  /* 0x000000250d167223 */ /* 0x080fe20000000016 */
[-C--:B------:R-:W-:Y:S01]  /*54d0*/  FFMA R53, R14, R37.reuse, R53 ;  /* 0x000000250e357223 */ /* 0x080fe20000000035 */
[----:B------:R-:W-:Y:S01]  /*54e0*/  FFMA R50, R15, R37, R50 ;  /* 0x000000250f327223 */ /* 0x000fe20000000032 */
[----:B------:R-:W-:Y:S01]  /*54f0*/  FFMA R28, R13, R5, R28 ;  /* 0x000000050d1c7223 */ /* 0x000fe2000000001c */
[C---:B------:R-:W-:Y:S01]  /*5500*/  FFMA R23, R12.reuse, R25, R23 ;  /* 0x000000190c177223 */ /* 0x040fe20000000017 */
[C---:B------:R-:W-:Y:S01]  /*5510*/  FFMA R55, R25.reuse, R14, R55 ;  /* 0x0000000e19377223 */ /* 0x040fe20000000037 */
[----:B------:R-:W-:Y:S01]  /*5520*/  FFMA R24, R25, R15, R24 ;  /* 0x0000000f19187223 */ /* 0x000fe20000000018 */
[-C--:B------:R-:W-:Y:S01]  /*5530*/  FFMA R49, R12, R5.reuse, R49 ;  /* 0x000000050c317223 */ /* 0x080fe20000000031 */
[-C--:B------:R-:W-:Y:S01]  /*5540*/  FFMA R21, R14, R5.reuse, R21 ;  /* 0x000000050e157223 */ /* 0x080fe20000000015 */
[----:B------:R-:W-:Y:S01]  /*5550*/  FFMA R4, R15, R5, R4 ;  /* 0x000000050f047223 */ /* 0x000fe20000000004 */
[-C--:B-1----:R-:W-:Y:S01]  /*5560*/  FFMA R57, R8, R34.reuse, R57 ;  /* 0x0000002208397223 */ /* 0x082fe20000000039 */
        /* <DEDUP_REMOVED lines=9> */
[----:B------:R-:W-:Y:S01]  /*5600*/  FFMA R23, R8, R26, R23 ;  /* 0x0000001a08177223 */ /* 0x000fe20000000017 */
[C---:B------:R-:W-:Y:S01]  /*5610*/  FFMA R55, R26.reuse, R10, R55 ;  /* 0x0000000a1a377223 */ /* 0x040fe20000000037 */
[----:B------:R-:W-:Y:S01]  /*5620*/  FFMA R24, R26, R11, R24 ;  /* 0x0000000b1a187223 */ /* 0x000fe20000000018 */
[-C--:B------:R-:W-:Y:S01]  /*5630*/  FFMA R5, R8, R6.reuse, R49 ;  /* 0x0000000608057223 */ /* 0x080fe20000000031 */
[-C--:B------:R-:W-:Y:S01]  /*5640*/  FFMA R9, R10, R6.reuse, R21 ;  /* 0x000000060a097223 */ /* 0x080fe20000000015 */
[----:B------:R-:W-:Y:S01]  /*5650*/  FFMA R4, R11, R6, R4 ;  /* 0x000000060b047223 */ /* 0x000fe20000000004 */
[-C--:B--2---:R-:W-:Y:S01]  /*5660*/  FFMA R47, R16, R35.reuse, R57 ;  /* 0x00000023102f7223 */ /* 0x084fe20000000039 */
[-C--:B------:R-:W-:Y:S01]  /*5670*/  FFMA R33, R17, R35.reuse, R54 ;  /* 0x0000002311217223 */ /* 0x080fe20000000036 */
[-C--:B------:R-:W-:Y:S01]  /*5680*/  FFMA R37, R18, R35.reuse, R37 ;  /* 0x0000002312257223 */ /* 0x080fe20000000025 */
[----:B------:R-:W-:Y:S01]  /*5690*/  FFMA R32, R19, R35, R32 ;  /* 0x0000002313207223 */ /* 0x000fe20000000020 */
[-C--:B------:R-:W-:Y:S01]  /*56a0*/  FFMA R51, R16, R39.reuse, R51 ;  /* 0x0000002710337223 */ /* 0x080fe20000000033 */
[-C--:B------:R-:W-:Y:S01]  /*56b0*/  FFMA R49, R17, R39.reuse, R12 ;  /* 0x0000002711317223 */ /* 0x080fe2000000000c */
[-C--:B------:R-:W-:Y:S01]  /*56c0*/  FFMA R35, R18, R39.reuse, R53 ;  /* 0x0000002712237223 */ /* 0x080fe20000000035 */
[----:B------:R-:W-:Y:S01]  /*56d0*/  FFMA R34, R19, R39, R50 ;  /* 0x0000002713227223 */ /* 0x000fe20000000032 */
[C---:B------:R-:W-:Y:S01]  /*56e0*/  FFMA R23, R16.reuse, R27, R23 ;  /* 0x0000001b10177223 */ /* 0x040fe20000000017 */
[C---:B------:R-:W-:Y:S01]  /*56f0*/  FFMA R20, R27.reuse, R17, R20 ;  /* 0x000000111b147223 */ /* 0x040fe20000000014 */
[C---:B------:R-:W-:Y:S01]  /*5700*/  FFMA R21, R27.reuse, R18, R55 ;  /* 0x000000121b157223 */ /* 0x040fe20000000037 */
[----:B------:R-:W-:Y:S01]  /*5710*/  FFMA R22, R27, R19, R24 ;  /* 0x000000131b167223 */ /* 0x000fe20000000018 */
[-C--:B------:R-:W-:Y:S01]  /*5720*/  FFMA R57, R16, R7.reuse, R5 ;  /* 0x0000000710397223 */ /* 0x080fe20000000005 */
[-C--:B------:R-:W-:Y:S01]  /*5730*/  FFMA R39, R17, R7.reuse, R28 ;  /* 0x0000000711277223 */ /* 0x080fe2000000001c */
[-C--:B------:R-:W-:Y:S01]  /*5740*/  FFMA R53, R18, R7.reuse, R9 ;  /* 0x0000000712357223 */ /* 0x080fe20000000009 */
[----:B------:R-:W-:Y:S01]  /*5750*/  FFMA R38, R19, R7, R4 ;  /* 0x0000000713267223 */ /* 0x000fe20000000004 */
[----:B------:R-:W-:Y:S06]  /*5760*/  BAR.SYNC.DEFER_BLOCKING 0x0 ;  /* 0x0000000000007b1d */ /* 0x000fec0000010000 */
[----:B------:R-:W-:Y:S05]  /*5770*/  BRA.U UP0, `(.L_x_22) ;  /* 0xffffffa900bc7547 */ /* 0x000fea000b83ffff */
.L_x_21:
[C---:B------:R-:W-:Y:S01]  /*5780*/  ISETP.GE.AND P3, PT, R43.reuse, UR15, PT ;  /* 0x0000000f2b007c0c */ /* 0x040fe2000bf66270 */
[----:B------:R-:W-:Y:S01]  /*5790*/  BSSY.RECONVERGENT B0, `(.L_x_23) ;  /* 0x000001d000007945 */ /* 0x000fe20003800200 */
[C---:B------:R-:W-:Y:S02]  /*57a0*/  IADD3 R7, PT, PT, R43.reuse, 0x1, RZ ;  /* 0x000000012b077810 */ /* 0x040fe40007ffe0ff */
[C---:B------:R-:W-:Y:S02]  /*57b0*/  IADD3 R8, PT, PT, R43.reuse, 0x2, RZ ;  /* 0x000000022b087810 */ /* 0x040fe40007ffe0ff */
[----:B------:R-:W-:Y:S02]  /*57c0*/  IADD3 R0, PT, PT, R43, 0x3, RZ ;  /* 0x000000032b007810 */ /* 0x000fe40007ffe0ff */
[----:B------:R-:W-:Y:S02]  /*57d0*/  ISETP.GE.AND P2, PT, R7, UR15, PT ;  /* 0x0000000f07007c0c */ /* 0x000fe4000bf46270 */
[----:B------:R-:W-:-:S02]  /*57e0*/  ISETP.GE.AND P0, PT, R8, UR15, PT ;  /* 0x0000000f08007c0c */ /* 0x000fc4000bf06270 */
[----:B------:R-:W-:Y:S01]  /*57f0*/  ISETP.GE.AND P1, PT, R0, UR15, PT ;  /* 0x0000000f00007c0c */ /* 0x000fe2000bf26270 */
[----:B------:R-:W-:-:S12]  /*5800*/  @P3 BRA `(.L_x_24) ;  /* 0x0000000000543947 */ /* 0x000fd80003800000 */
[----:B------:R-:W0:Y:S01]  /*5810*/  LDCU UR6, c[0x0][0x39c] ;  /* 0x00007380ff0677ac */ /* 0x000e220008000800 */
[C---:B------:R-:W-:Y:S02]  /*5820*/  IADD3 R6, PT, PT, R41.reuse, 0x1, RZ ;  /* 0x0000000129067810 */ /* 0x040fe40007ffe0ff */
[C---:B------:R-:W-:Y:S01]  /*5830*/  IADD3 R9, PT, PT, R41.reuse, 0x2, RZ ;  /* 0x0000000229097810 */ /* 0x040fe20007ffe0ff */
[----:B------:R-:W1:Y:S01]  /*5840*/  LDCU.64 UR4, c[0x0][0x390] ;  /* 0x00007200ff0477ac */ /* 0x000e620008000a00 */
[----:B0-----:R-:W-:Y:S01]  /*5850*/  ISETP.GE.AND P3, PT, R41, UR6, PT ;  /* 0x0000000629007c0c */ /* 0x001fe2000bf66270 */
[----:B------:R-:W-:Y:S01]  /*5860*/  IMAD R4, R43, UR6, RZ ;  /* 0x000000062b047c24 */ /* 0x000fe2000f8e02ff */
[----:B------:R-:W-:Y:S02]  /*5870*/  ISETP.GE.AND P5, PT, R6, UR6, PT ;  /* 0x0000000606007c0c */ /* 0x000fe4000bfa6270 */
[----:B------:R-:W-:Y:S02]  /*5880*/  IADD3 R6, PT, PT, R41, 0x3, RZ ;  /* 0x0000000329067810 */ /* 0x000fe40007ffe0ff */
[----:B------:R-:W-:-:S07]  /*5890*/  ISETP.GE.AND P4, PT, R9, UR6, PT ;  /* 0x0000000609007c0c */ /* 0x000fce000bf86270 */
[----:B------:R-:W0:Y:S01]  /*58a0*/  @!P3 LDC.64 R2, c[0x0][0x390] ;  /* 0x0000e400ff02bb82 */ /* 0x000e220000000a00 */
[----:B------:R-:W-:-:S05]  /*58b0*/  @!P3 IADD3 R5, PT, PT, R41, R4, RZ ;  /* 0x000000042905b210 */ /* 0x000fca0007ffe0ff */
[----:B0-----:R-:W-:Y:S01]  /*58c0*/  @!P3 IMAD.WIDE.U32 R2, R5, 0x4, R2 ;  /* 0x000000040502b825 */ /* 0x001fe200078e0002 */
[----:B------:R-:W-:-:S04]  /*58d0*/  IADD3 R5, P6, PT, R41, R4, RZ ;  /* 0x0000000429057210 */ /* 0x000fc80007fde0ff */
[----:B------:R0:W-:Y:S01]  /*58e0*/  @!P3 STG.E desc[UR8][R2.64], R23 ;  /* 0x000000170200b986 */ /* 0x0001e2000c101908 */
[----:B------:R-:W-:Y:S02]  /*58f0*/  ISETP.GE.AND P3, PT, R6, UR6, PT ;  /* 0x0000000606007c0c */ /* 0x000fe4000bf66270 */
[----:B------:R-:W-:Y:S02]  /*5900*/  IADD3.X R6, PT, PT, RZ, RZ, RZ, P6, !PT ;  /* 0x000000ffff067210 */ /* 0x000fe400037fe4ff */
[----:B-1----:R-:W-:-:S04]  /*5910*/  LEA R4, P6, R5, UR4, 0x2 ;  /* 0x0000000405047c11 */ /* 0x002fc8000f8c10ff */
[----:B------:R-:W-:-:S05]  /*5920*/  LEA.HI.X R5, R5, UR5, R6, 0x2, P6 ;  /* 0x0000000505057c11 */ /* 0x000fca000b0f1406 */
[----:B------:R0:W-:Y:S04]  /*5930*/  @!P5 STG.E desc[UR8][R4.64+0x4], R20 ;  /* 0x000004140400d986 */ /* 0x0001e8000c101908 */
[----:B------:R0:W-:Y:S04]  /*5940*/  @!P4 STG.E desc[UR8][R4.64+0x8], R21 ;  /* 0x000008150400c986 */ /* 0x0001e8000c101908 */
[----:B------:R0:W-:Y:S02]  /*5950*/  @!P3 STG.E desc[UR8][R4.64+0xc], R22 ;  /* 0x00000c160400b986 */ /* 0x0001e4000c101908 */
.L_x_24:
[----:B------:R-:W-:Y:S05]  /*5960*/  BSYNC.RECONVERGENT B0 ;  /* 0x0000000000007941 */ /* 0x000fea0003800200 */
.L_x_23:
[----:B------:R-:W-:Y:S04]  /*5970*/  BSSY.RECONVERGENT B0, `(.L_x_25) ;  /* 0x0000017000007945 */ /* 0x000fe80003800200 */
[----:B------:R-:W-:Y:S05]  /*5980*/  @P2 BRA `(.L_x_26) ;  /* 0x0000000000542947 */ /* 0x000fea0003800000 */
[----:B------:R-:W1:Y:S01]  /*5990*/  LDCU UR4, c[0x0][0x39c] ;  /* 0x00007380ff0477ac */ /* 0x000e620008000800 */
[C---:B0-----:R-:W-:Y:S02]  /*59a0*/  IADD3 R5, PT, PT, R41.reuse, 0x1, RZ ;  /* 0x0000000129057810 */ /* 0x041fe40007ffe0ff */
[C---:B------:R-:W-:Y:S01]  /*59b0*/  IADD3 R9, PT, PT, R41.reuse, 0x3, RZ ;  /* 0x0000000329097810 */ /* 0x040fe20007ffe0ff */
[----:B------:R-:W0:Y:S01]  /*59c0*/  LDCU.64 UR6, c[0x0][0x390] ;  /* 0x00007200ff0677ac */ /* 0x000e220008000a00 */
[----:B-1----:R-:W-:Y:S01]  /*59d0*/  ISETP.GE.AND P5, PT, R41, UR4, PT ;  /* 0x0000000429007c0c */ /* 0x002fe2000bfa6270 */
[----:B------:R-:W-:Y:S01]  /*59e0*/  IMAD R4, R7, UR4, RZ ;  /* 0x0000000407047c24 */ /* 0x000fe2000f8e02ff */
[----:B------:R-:W-:Y:S02]  /*59f0*/  IADD3 R7, PT, PT, R41, 0x2, RZ ;  /* 0x0000000229077810 */ /* 0x000fe40007ffe0ff */
[----:B------:R-:W-:Y:S02]  /*5a00*/  ISETP.GE.AND P4, PT, R5, UR4, PT ;  /* 0x0000000405007c0c */ /* 0x000fe4000bf86270 */
[----:B------:R-:W-:-:S02]  /*5a10*/  IADD3 R6, P6, PT, R41, R4, RZ ;  /* 0x0000000429067210 */ /* 0x000fc40007fde0ff */
[----:B------:R-:W-:Y:S02]  /*5a20*/  ISETP.GE.AND P3, PT, R7, UR4, PT ;  /* 0x0000000407007c0c */ /* 0x000fe4000bf66270 */
[----:B------:R-:W-:Y:S02]  /*5a30*/  ISETP.GE.AND P2, PT, R9, UR4, PT ;  /* 0x0000000409007c0c */ /* 0x000fe4000bf46270 */
[----:B------:R-:W-:Y:S01]  /*5a40*/  IADD3.X R7, PT, PT, RZ, RZ, RZ, P6, !PT ;  /* 0x000000ffff077210 */ /* 0x000fe200037fe4ff */
[----:B------:R-:W1:Y:S01]  /*5a50*/  @!P5 LDC.64 R2, c[0x0][0x390] ;  /* 0x0000e400ff02db82 */ /* 0x000e620000000a00 */
[----:B------:R-:W-:Y:S02]  /*5a60*/  @!P5 IADD3 R5, PT, PT, R41, R4, RZ ;  /* 0x000000042905d210 */ /* 0x000fe40007ffe0ff */
[----:B0-----:R-:W-:-:S03]  /*5a70*/  LEA R4, P6, R6, UR6, 0x2 ;  /* 0x0000000606047c11 */ /* 0x001fc6000f8c10ff */
[----:B-1----:R-:W-:Y:S01]  /*5a80*/  @!P5 IMAD.WIDE.U32 R2, R5, 0x4, R2 ;  /* 0x000000040502d825 */ /* 0x002fe200078e0002 */
[----:B------:R-:W-:-:S04]  /*5a90*/  LEA.HI.X R5, R6, UR7, R7, 0x2, P6 ;  /* 0x0000000706057c11 */ /* 0x000fc8000b0f1407 */
[----:B------:R1:W-:Y:S04]  /*5aa0*/  @!P5 STG.E desc[UR8][R2.64], R47 ;  /* 0x0000002f0200d986 */ /* 0x0003e8000c101908 */
[----:B------:R1:W-:Y:S04]  /*5ab0*/  @!P4 STG.E desc[UR8][R4.64+0x4], R33 ;  /* 0x000004210400c986 */ /* 0x0003e8000c101908 */
[----:B------:R1:W-:Y:S04]  /*5ac0*/  @!P3 STG.E desc[UR8][R4.64+0x8], R37 ;  /* 0x000008250400b986 */ /* 0x0003e8000c101908 */
[----:B------:R1:W-:Y:S02]  /*5ad0*/  @!P2 STG.E desc[UR8][R4.64+0xc], R32 ;  /* 0x00000c200400a986 */ /* 0x0003e4000c101908 */
.L_x_26:
[----:B------:R-:W-:Y:S05]  /*5ae0*/  BSYNC.RECONVERGENT B0 ;  /* 0x0000000000007941 */ /* 0x000fea0003800200 */
.L_x_25:
[----:B------:R-:W-:Y:S04]  /*5af0*/  BSSY.RECONVERGENT B0, `(.L_x_27) ;  /* 0x0000017000007945 */ /* 0x000fe80003800200 */
[----:B------:R-:W-:Y:S05]  /*5b00*/  @P0 BRA `(.L_x_28) ;  /* 0x0000000000540947 */ /* 0x000fea0003800000 */
[----:B------:R-:W2:Y:S01]  /*5b10*/  LDCU UR4, c[0x0][0x39c] ;  /* 0x00007380ff0477ac */ /* 0x000ea20008000800 */
[C---:B01----:R-:W-:Y:S02]  /*5b20*/  IADD3 R5, PT, PT, R41.reuse, 0x1, RZ ;  /* 0x0000000129057810 */ /* 0x043fe40007ffe0ff */
[C---:B------:R-:W-:Y:S01]  /*5b30*/  IADD3 R7, PT, PT, R41.reuse, 0x2, RZ ;  /* 0x0000000229077810 */ /* 0x040fe20007ffe0ff */
[----:B------:R-:W0:Y:S01]  /*5b40*/  LDCU.64 UR6, c[0x0][0x390] ;  /* 0x00007200ff0677ac */ /* 0x000e220008000a00 */
[C---:B--2---:R-:W-:Y:S01]  /*5b50*/  ISETP.GE.AND P2, PT, R41.reuse, UR4, PT ;  /* 0x0000000429007c0c */ /* 0x044fe2000bf46270 */
        /* <DEDUP_REMOVED lines=16> */
.L_x_28:
[----:B------:R-:W-:Y:S05]  /*5c60*/  BSYNC.RECONVERGENT B0 ;  /* 0x0000000000007941 */ /* 0x000fea0003800200 */
.L_x_27:
[----:B------:R-:W-:Y:S05]  /*5c70*/  @P1 EXIT ;  /* 0x000000000000194d */ /* 0x000fea0003800000 */
[----:B------:R-:W3:Y:S01]  /*5c80*/  LDCU UR4, c[0x0][0x39c] ;  /* 0x00007380ff0477ac */ /* 0x000ee20008000800 */
[C---:B012---:R-:W-:Y:S02]  /*5c90*/  IADD3 R5, PT, PT, R41.reuse, 0x2, RZ ;  /* 0x0000000229057810 */ /* 0x047fe40007ffe0ff */
[C---:B------:R-:W-:Y:S01]  /*5ca0*/  IADD3 R4, PT, PT, R41.reuse, 0x1, RZ ;  /* 0x0000000129047810 */ /* 0x040fe20007ffe0ff */
[----:B------:R-:W0:Y:S01]  /*5cb0*/  LDCU.64 UR6, c[0x0][0x390] ;  /* 0x00007200ff0677ac */ /* 0x000e220008000a00 */
[----:B---3--:R-:W-:Y:S01]  /*5cc0*/  ISETP.GE.AND P1, PT, R41, UR4, PT ;  /* 0x0000000429007c0c */ /* 0x008fe2000bf26270 */
[----:B------:R-:W-:Y:S01]  /*5cd0*/  IMAD R0, R0, UR4, RZ ;  /* 0x0000000400007c24 */ /* 0x000fe2000f8e02ff */
[----:B------:R-:W-:Y:S02]  /*5ce0*/  ISETP.GE.AND P3, PT, R5, UR4, PT ;  /* 0x0000000405007c0c */ /* 0x000fe4000bf66270 */
[----:B------:R-:W-:Y:S02]  /*5cf0*/  ISETP.GE.AND P2, PT, R4, UR4, PT ;  /* 0x0000000404007c0c */ /* 0x000fe4000bf46270 */
[----:B------:R-:W-:-:S04]  /*5d00*/  IADD3 R6, P0, PT, R41, R0, RZ ;  /* 0x0000000029067210 */ /* 0x000fc80007f1e0ff */
[----:B------:R-:W-:Y:S02]  /*5d10*/  IADD3.X R7, PT, PT, RZ, RZ, RZ, P0, !PT ;  /* 0x000000ffff077210 */ /* 0x000fe400007fe4ff */
[----:B0-----:R-:W-:Y:S01]  /*5d20*/  LEA R4, P0, R6, UR6, 0x2 ;  /* 0x0000000606047c11 */ /* 0x001fe2000f8010ff */
[----:B------:R-:W0:Y:S01]  /*5d30*/  @!P1 LDC.64 R2, c[0x0][0x390] ;  /* 0x0000e400ff029b82 */ /* 0x000e220000000a00 */
[C---:B------:R-:W-:Y:S02]  /*5d40*/  @!P1 IADD3 R5, PT, PT, R41.reuse, R0, RZ ;  /* 0x0000000029059210 */ /* 0x040fe40007ffe0ff */
[----:B------:R-:W-:-:S04]  /*5d50*/  IADD3 R41, PT, PT, R41, 0x3, RZ ;  /* 0x0000000329297810 */ /* 0x000fc80007ffe0ff */
[----:B------:R-:W-:Y:S01]  /*5d60*/  ISETP.GE.AND P4, PT, R41, UR4, PT ;  /* 0x0000000429007c0c */ /* 0x000fe2000bf86270 */
[----:B0-----:R-:W-:Y:S01]  /*5d70*/  @!P1 IMAD.WIDE.U32 R2, R5, 0x4, R2 ;  /* 0x0000000405029825 */ /* 0x001fe200078e0002 */
[----:B------:R-:W-:-:S04]  /*5d80*/  LEA.HI.X R5, R6, UR7, R7, 0x2, P0 ;  /* 0x0000000706057c11 */ /* 0x000fc800080f1407 */
[----:B------:R0:W-:Y:S04]  /*5d90*/  @!P1 STG.E desc[UR8][R2.64], R57 ;  /* 0x0000003902009986 */ /* 0x0001e8000c101908 */
[----:B------:R0:W-:Y:S04]  /*5da0*/  @!P2 STG.E desc[UR8][R4.64+0x4], R39 ;  /* 0x000004270400a986 */ /* 0x0001e8000c101908 */
[----:B------:R0:W-:Y:S01]  /*5db0*/  @!P3 STG.E desc[UR8][R4.64+0x8], R53 ;  /* 0x000008350400b986 */ /* 0x0001e2000c101908 */
[----:B------:R-:W-:Y:S05]  /*5dc0*/  @P4 EXIT ;  /* 0x000000000000494d */ /* 0x000fea0003800000 */
[----:B------:R-:W-:Y:S01]  /*5dd0*/  STG.E desc[UR8][R4.64+0xc], R38 ;  /* 0x00000c2604007986 */ /* 0x000fe2000c101908 */
[----:B------:R-:W-:Y:S05]  /*5de0*/  EXIT ;  /* 0x000000000000794d */ /* 0x000fea0003800000 */
.L_x_29:
        /* <DEDUP_REMOVED lines=9> */
.L_x_33:


//--------------------- .nv.shared._Z19matrixMultiplyTiledILi64EEvPKfS1_Pfiii --------------------------
	.section	.nv.shared._Z19matrixMultiplyTiledILi64EEvPKfS1_Pfiii,"aw",@nobits
	.sectionflags	@""
	.align	4
.nv.shared._Z19matrixMultiplyTiledILi64EEvPKfS1_Pfiii:
	.zero		34304


//--------------------- .nv.shared.reserved.0     --------------------------
	.section	.nv.shared.reserved.0,"aw",@nobits
	.weak		__nv_reservedSMEM_offset_0_alias
	.size		__nv_reservedSMEM_offset_0_alias, 0, 64
	.other		__nv_reservedSMEM_offset_0_alias,@"STO_CUDA_RESERVED_SHARED STV_DEFAULT"
__nv_reservedSMEM_offset_0_alias:
	.zero		0
	.zero		64


//--------------------- .nv.shared._Z28matrixMultiplyMixedPrecisionILi64EEvPKfS1_Pfiii --------------------------
	.section	.nv.shared._Z28matrixMultiplyMixedPrecisionILi64EEvPKfS1_Pfiii,"aw",@nobits
	.sectionflags	@""
	.align	4
.nv.shared._Z28matrixMultiplyMixedPrecisionILi64EEvPKfS1_Pfiii:
	.zero		34304


//--------------------- .nv.shared._Z18matrixMultiplyV100ILi64ELi2ELi2EEvPKfS1_Pfiii --------------------------
	.section	.nv.shared._Z18matrixMultiplyV100ILi64ELi2ELi2EEvPKfS1_Pfiii,"aw",@nobits
	.sectionflags	@""
	.align	4
.nv.shared._Z18matrixMultiplyV100ILi64ELi2ELi2EEvPKfS1_Pfiii:
	.zero		34304


//--------------------- .nv.shared._Z23matrixMultiplyV100LargeILi64EEvPKfS1_Pfiii --------------------------
	.section	.nv.shared._Z23matrixMultiplyV100LargeILi64EEvPKfS1_Pfiii,"aw",@nobits
	.sectionflags	@""
	.align	4
.nv.shared._Z23matrixMultiplyV100LargeILi64EEvPKfS1_Pfiii:
	.zero		35840


//--------------------- .nv.constant0._Z19matrixMultiplyTiledILi64EEvPKfS1_Pfiii --------------------------
	.section	.nv.constant0._Z19matrixMultiplyTiledILi64EEvPKfS1_Pfiii,"a",@progbits
	.sectionflags	@""
	.align	4
.nv.constant0._Z19matrixMultiplyTiledILi64EEvPKfS1_Pfiii:
	.zero		932


//--------------------- .nv.constant0._Z28matrixMultiplyMixedPrecisionILi64EEvPKfS1_Pfiii --------------------------
	.section	.nv.constant0._Z28matrixMultiplyMixedPrecisionILi64EEvPKfS1_Pfiii,"a",@progbits
	.sectionflags	@""
	.align	4
.nv.constant0._Z28matrixMultiplyMixedPrecisionILi64EEvPKfS1_Pfiii:
	.zero		932


//--------------------- .nv.constant0._Z18matrixMultiplyV100ILi64ELi2ELi2EEvPKfS1_Pfiii --------------------------
	.section	.nv.constant0._Z18matrixMultiplyV100ILi64ELi2ELi2EEvPKfS1_Pfiii,"a",@progbits
	.sectionflags	@""
	.align	4
.nv.constant0._Z18matrixMultiplyV100ILi64ELi2ELi2EEvPKfS1_Pfiii:
	.zero		932


//--------------------- .nv.constant0._Z23matrixMultiplyV100LargeILi64EEvPKfS1_Pfiii --------------------------
	.section	.nv.constant0._Z23matrixMultiplyV100LargeILi64EEvPKfS1_Pfiii,"a",@progbits
	.sectionflags	@""
	.align	4
.nv.constant0._Z23matrixMultiplyV100LargeILi64EEvPKfS1_Pfiii:
	.zero		932


//--------------------- SYMBOLS --------------------------

	.type		.nv.reservedSmem.offset0,@object
	.size		.nv.reservedSmem.offset0,0x4
	.type		.nv.reservedSmem.cap,@object
	.size		.nv.reservedSmem.cap,0x4
